def matmul_kernel(
    a_ptr,
    b_ptr,
    c_ptr,
    M,
    N,
    K,
    stride_am,
    stride_ak,
    stride_bk,
    stride_bn,
    stride_cm,
    stride_cn,
    BLOCK_M: tl.constexpr,
    BLOCK_N: tl.constexpr,
    BLOCK_K: tl.constexpr,
    GROUP_M: tl.constexpr,
):
    pid = tl.program_id(axis=0)
    num_pid_m = tl.cdiv(M, BLOCK_M)
    num_pid_n = tl.cdiv(N, BLOCK_N)
    num_pid_in_group = GROUP_M * num_pid_n
    group_id = pid // num_pid_in_group
    first_pid_m = group_id * GROUP_M
    group_size_m = min(num_pid_m - first_pid_m, GROUP_M)
    pid_m = first_pid_m + ((pid % num_pid_in_group) % group_size_m)
    pid_n = (pid % num_pid_in_group) // group_size_m

    offs_am = (pid_m * BLOCK_M + tl.arange(0, BLOCK_M)) % M
    offs_bn = (pid_n * BLOCK_N + tl.arange(0, BLOCK_N)) % N
    offs_k = tl.arange(0, BLOCK_K)
    a_ptrs = a_ptr + offs_am[:, None] * stride_am + offs_k[None, :] * stride_ak
    b_ptrs = b_ptr + offs_k[:, None] * stride_bk + offs_bn[None, :] * stride_bn

    acc = tl.zeros((BLOCK_M, BLOCK_N), dtype=tl.float32)
    for kk in range(0, tl.cdiv(K, BLOCK_K)):
        a = tl.load(a_ptrs, mask=offs_k[None, :] < K - kk * BLOCK_K, other=0.0)
        b = tl.load(b_ptrs, mask=offs_k[:, None] < K - kk * BLOCK_K, other=0.0)
        acc = tl.dot(a, b, acc)
        a_ptrs += BLOCK_K * stride_ak
        b_ptrs += BLOCK_K * stride_bk

    c = acc.to(c_ptr.dtype.element_ty)
    offs_cm = pid_m * BLOCK_M + tl.arange(0, BLOCK_M)
    offs_cn = pid_n * BLOCK_N + tl.arange(0, BLOCK_N)
    c_ptrs = c_ptr + offs_cm[:, None] * stride_cm + offs_cn[None, :] * stride_cn
    mask = (offs_cm[:, None] < M) & (offs_cn[None, :] < N)
    tl.store(c_ptrs, c, mask=mask)

# config = {"BLOCK_K": 64, "BLOCK_M": 256, "BLOCK_N": 128, "GROUP_M": 8, "arch": "sm_100", "dtype": "fp16", "num_ctas": 2, "num_stages": 3, "num_warps": 4}
# arch = sm_100


// ===== COMPILED SASS (sm_100a) =====

	.target	sm_100a

	.elftype	@"ET_EXEC"


//--------------------- .note.nv.tkinfo           --------------------------
	.section	.note.nv.tkinfo,"",@"SHT_NOTE"
	.sectionflags	@"SHF_NOTE_NV_TKINFO"
	.tkinfo
        /*0018*/ 	.word	0x00000081
        /*0030*/ 	.string	""
        /*0030*/ 	.string	"ptxas-blackwell"
        /*0030*/ 	.string	"Cuda compilation tools, release 12.9, V12.9.86"
        /*0030*/ 	.string	"Build cuda_12.9.r12.9/compiler.36037853_0"
        /*0030*/ 	.string	"-v  -suppress-debug-info  -lineinfo  -arch sm_100a "



//--------------------- .note.nv.cuver            --------------------------
	.section	.note.nv.cuver,"",@"SHT_NOTE"
	.sectionflags	@"SHF_NOTE_NV_CUVER"
        /*0018*/ 	.short	0x0001
        /*001a*/ 	.short	0x0064
        /*001c*/ 	.short	0x0001
        /*001e*/ 	.short	0x0000
        /*0020*/ 	.short	0x0001
        /*0022*/ 	.short	0x0000


//--------------------- .nv.info                  --------------------------
	.section	.nv.info,"",@"SHT_CUDA_INFO"
	.align	4


	//----- nvinfo : EIATTR_REGCOUNT
	.align		4
        /*0000*/ 	.byte	0x04, 0x2f
        /*0002*/ 	.short	(.L_6 - .L_5)
	.align		4
.L_5:
        /*0004*/ 	.word	index@(matmul_kernel)
        /*0008*/ 	.word	0x000000ff


	//----- nvinfo : EIATTR_FRAME_SIZE
	.align		4
.L_6:
        /*000c*/ 	.byte	0x04, 0x11
        /*000e*/ 	.short	(.L_8 - .L_7)
	.align		4
.L_7:
        /*0010*/ 	.word	index@($__internal_2_$__cuda_sm10x_tcgen05_guardrail_trap_unallocated_columns_being_dealloced)
        /*0014*/ 	.word	0x00000038


	//----- nvinfo : EIATTR_FRAME_SIZE
	.align		4
.L_8:
        /*0018*/ 	.byte	0x04, 0x11
        /*001a*/ 	.short	(.L_10 - .L_9)
	.align		4
.L_9:
        /*001c*/ 	.word	index@($__internal_1_$__cuda_sm10x_tcgen05_guardrail_trap_phase_invalid_during_alloc)
        /*0020*/ 	.word	0x00000038


	//----- nvinfo : EIATTR_FRAME_SIZE
	.align		4
.L_10:
        /*0024*/ 	.byte	0x04, 0x11
        /*0026*/ 	.short	(.L_12 - .L_11)
	.align		4
.L_11:
        /*0028*/ 	.word	index@($__internal_0_$__cuda_sm10x_tcgen05_guardrail_trap_col_being_dealloced_not_returned_by_alloc)
        /*002c*/ 	.word	0x00000038


	//----- nvinfo : EIATTR_FRAME_SIZE
	.align		4
.L_12:
        /*0030*/ 	.byte	0x04, 0x11
        /*0032*/ 	.short	(.L_14 - .L_13)
	.align		4
.L_13:
        /*0034*/ 	.word	index@(matmul_kernel)
        /*0038*/ 	.word	0x00000038


	//----- nvinfo : EIATTR_MIN_STACK_SIZE
	.align		4
.L_14:
        /*003c*/ 	.byte	0x04, 0x12
        /*003e*/ 	.short	(.L_16 - .L_15)
	.align		4
.L_15:
        /*0040*/ 	.word	index@(matmul_kernel)
        /*0044*/ 	.word	0x00000038
.L_16:


//--------------------- .nv.info.matmul_kernel    --------------------------
	.section	.nv.info.matmul_kernel,"",@"SHT_CUDA_INFO"
	.sectionflags	@""
	.align	4


	//----- nvinfo : EIATTR_CUDA_API_VERSION
	.align		4
        /*0000*/ 	.byte	0x04, 0x37
        /*0002*/ 	.short	(.L_18 - .L_17)
.L_17:
        /*0004*/ 	.word	0x00000081


	//----- nvinfo : EIATTR_KPARAM_INFO
	.align		4
.L_18:
        /*0008*/ 	.byte	0x04, 0x17
        /*000a*/ 	.short	(.L_20 - .L_19)
.L_19:
        /*000c*/ 	.word	0x00000000
        /*0010*/ 	.short	0x000d
        /*0012*/ 	.short	0x0048
        /*0014*/ 	.byte	0x00, 0xf4, 0x21, 0x00


	//----- nvinfo : EIATTR_KPARAM_INFO
	.align		4
.L_20:
        /*0018*/ 	.byte	0x04, 0x17
        /*001a*/ 	.short	(.L_22 - .L_21)
.L_21:
        /*001c*/ 	.word	0x00000000
        /*0020*/ 	.short	0x000c
        /*0022*/ 	.short	0x0040
        /*0024*/ 	.byte	0x00, 0xf4, 0x21, 0x00


	//----- nvinfo : EIATTR_KPARAM_INFO
	.align		4
.L_22:
        /*0028*/ 	.byte	0x04, 0x17
        /*002a*/ 	.short	(.L_24 - .L_23)
.L_23:
        /*002c*/ 	.word	0x00000000
        /*0030*/ 	.short	0x000b
        /*0032*/ 	.short	0x0038
        /*0034*/ 	.byte	0x00, 0xf0, 0x11, 0x00


	//----- nvinfo : EIATTR_KPARAM_INFO
	.align		4
.L_24:
        /*0038*/ 	.byte	0x04, 0x17
        /*003a*/ 	.short	(.L_26 - .L_25)
.L_25:
        /*003c*/ 	.word	0x00000000
        /*0040*/ 	.short	0x000a
        /*0042*/ 	.short	0x0034
        /*0044*/ 	.byte	0x00, 0xf0, 0x11, 0x00


	//----- nvinfo : EIATTR_KPARAM_INFO
	.align		4
.L_26:
        /*0048*/ 	.byte	0x04, 0x17
        /*004a*/ 	.short	(.L_28 - .L_27)
.L_27:
        /*004c*/ 	.word	0x00000000
        /*0050*/ 	.short	0x0009
        /*0052*/ 	.short	0x0030
        /*0054*/ 	.byte	0x00, 0xf0, 0x11, 0x00


	//----- nvinfo : EIATTR_KPARAM_INFO
	.align		4
.L_28:
        /*0058*/ 	.byte	0x04, 0x17
        /*005a*/ 	.short	(.L_30 - .L_29)
.L_29:
        /*005c*/ 	.word	0x00000000
        /*0060*/ 	.short	0x0008
        /*0062*/ 	.short	0x002c
        /*0064*/ 	.byte	0x00, 0xf0, 0x11, 0x00


	//----- nvinfo : EIATTR_KPARAM_INFO
	.align		4
.L_30:
        /*0068*/ 	.byte	0x04, 0x17
        /*006a*/ 	.short	(.L_32 - .L_31)
.L_31:
        /*006c*/ 	.word	0x00000000
        /*0070*/ 	.short	0x0007
        /*0072*/ 	.short	0x0028
        /*0074*/ 	.byte	0x00, 0xf0, 0x11, 0x00


	//----- nvinfo : EIATTR_KPARAM_INFO
	.align		4
.L_32:
        /*0078*/ 	.byte	0x04, 0x17
        /*007a*/ 	.short	(.L_34 - .L_33)
.L_33:
        /*007c*/ 	.word	0x00000000
        /*0080*/ 	.short	0x0006
        /*0082*/ 	.short	0x0024
        /*0084*/ 	.byte	0x00, 0xf0, 0x11, 0x00


	//----- nvinfo : EIATTR_KPARAM_INFO
	.align		4
.L_34:
        /*0088*/ 	.byte	0x04, 0x17
        /*008a*/ 	.short	(.L_36 - .L_35)
.L_35:
        /*008c*/ 	.word	0x00000000
        /*0090*/ 	.short	0x0005
        /*0092*/ 	.short	0x0020
        /*0094*/ 	.byte	0x00, 0xf0, 0x11, 0x00


	//----- nvinfo : EIATTR_KPARAM_INFO
	.align		4
.L_36:
        /*0098*/ 	.byte	0x04, 0x17
        /*009a*/ 	.short	(.L_38 - .L_37)
.L_37:
        /*009c*/ 	.word	0x00000000
        /*00a0*/ 	.short	0x0004
        /*00a2*/ 	.short	0x001c
        /*00a4*/ 	.byte	0x00, 0xf0, 0x11, 0x00


	//----- nvinfo : EIATTR_KPARAM_INFO
	.align		4
.L_38:
        /*00a8*/ 	.byte	0x04, 0x17
        /*00aa*/ 	.short	(.L_40 - .L_39)
.L_39:
        /*00ac*/ 	.word	0x00000000
        /*00b0*/ 	.short	0x0003
        /*00b2*/ 	.short	0x0018
        /*00b4*/ 	.byte	0x00, 0xf0, 0x11, 0x00


	//----- nvinfo : EIATTR_KPARAM_INFO
	.align		4
.L_40:
        /*00b8*/ 	.byte	0x04, 0x17
        /*00ba*/ 	.short	(.L_42 - .L_41)
.L_41:
        /*00bc*/ 	.word	0x00000000
        /*00c0*/ 	.short	0x0002
        /*00c2*/ 	.short	0x0010
        /*00c4*/ 	.byte	0x00, 0xf4, 0x21, 0x00


	//----- nvinfo : EIATTR_KPARAM_INFO
	.align		4
.L_42:
        /*00c8*/ 	.byte	0x04, 0x17
        /*00ca*/ 	.short	(.L_44 - .L_43)
.L_43:
        /*00cc*/ 	.word	0x00000000
        /*00d0*/ 	.short	0x0001
        /*00d2*/ 	.short	0x0008
        /*00d4*/ 	.byte	0x00, 0xf4, 0x21, 0x00


	//----- nvinfo : EIATTR_KPARAM_INFO
	.align		4
.L_44:
        /*00d8*/ 	.byte	0x04, 0x17
        /*00da*/ 	.short	(.L_46 - .L_45)
.L_45:
        /*00dc*/ 	.word	0x00000000
        /*00e0*/ 	.short	0x0000
        /*00e2*/ 	.short	0x0000
        /*00e4*/ 	.byte	0x00, 0xf4, 0x21, 0x00


	//----- nvinfo : EIATTR_EXPLICIT_CLUSTER
	.align		4
.L_46:
        /*00e8*/ 	.byte	0x01, 0x3e
	.zero		2


	//----- nvinfo : EIATTR_CTA_PER_CLUSTER
	.align		4
        /*00ec*/ 	.byte	0x04, 0x3d
        /*00ee*/ 	.short	(.L_48 - .L_47)
.L_47:
        /*00f0*/ 	.word	0x00000002
        /*00f4*/ 	.word	0x00000001
        /*00f8*/ 	.word	0x00000001


	//----- nvinfo : EIATTR_AT_ENTRY_FRAGMENTS
	.align		4
.L_48:
        /*00fc*/ 	.byte	0x04, 0x4f
        /*00fe*/ 	.short	(.L_50 - .L_49)


	//   ....[0]....
.L_49:
        /*0100*/ 	.word	0x00000004


	//   ....[1]....
        /*0104*/ 	.word	0x00000005


	//----- nvinfo : EIATTR_RESERVED_SMEM_USED
	.align		4
.L_50:
        /*0108*/ 	.byte	0x01, 0x41
	.zero		2


	//----- nvinfo : EIATTR_SPARSE_MMA_MASK
	.align		4
        /*010c*/ 	.byte	0x03, 0x50
        /*010e*/ 	.short	0x0000


	//----- nvinfo : EIATTR_TCGEN05_2CTA_USED
	.align		4
        /*0110*/ 	.byte	0x01, 0x52
	.zero		2


	//----- nvinfo : EIATTR_MAXREG_COUNT
	.align		4
        /*0114*/ 	.byte	0x03, 0x1b
        /*0116*/ 	.short	0x00ff


	//----- nvinfo : EIATTR_NUM_BARRIERS
	.align		4
        /*0118*/ 	.byte	0x02, 0x4c
        /*011a*/ 	.byte	0x01
	.zero		1


	//----- nvinfo : EIATTR_ANNOTATIONS
	.align		4
        /*011c*/ 	.byte	0x04, 0x55
        /*011e*/ 	.short	(.L_52 - .L_51)


	//   ....[0]....
.L_51:
        /*0120*/ 	.word	0x00000001
        /*0124*/ 	.byte	0x60, 0x0d, 0x00, 0x00, 0x01, 0x00, 0x00, 0x00, 0x40, 0x56, 0x00, 0x00, 0x01, 0x00, 0x00, 0x00
        /* <DEDUP_REMOVED lines=12> */
        /*01f4*/ 	.byte	0x70, 0x95, 0x00, 0x00, 0x01, 0x00, 0x00, 0x00, 0x20, 0x96, 0x00, 0x00


	//----- nvinfo : EIATTR_INT_WARP_WIDE_INSTR_OFFSETS
	.align		4
.L_52:
        /*0200*/ 	.byte	0x04, 0x31
        /*0202*/ 	.short	(.L_54 - .L_53)


	//   ....[0]....
.L_53:
        /*0204*/ 	.word	0x00002bf0


	//   ....[1]....
        /*0208*/ 	.word	0x00002c20


	//   ....[2]....
        /*020c*/ 	.word	0x00005990


	//   ....[3]....
        /*0210*/ 	.word	0x0000d740


	//   ....[4]....
        /*0214*/ 	.word	0x0000d790


	//----- nvinfo : EIATTR_COOP_GROUP_MASK_REGIDS
	.align		4
.L_54:
        /*0218*/ 	.byte	0x04, 0x29
        /*021a*/ 	.short	(.L_56 - .L_55)


	//   ....[0]....
.L_55:
        /*021c*/ 	.word	0xffffffff


	//   ....[1]....
        /*0220*/ 	.word	0xffffffff


	//   ....[2]....
        /*0224*/ 	.word	0xffffffff


	//   ....[3]....
        /*0228*/ 	.word	0xffffffff


	//----- nvinfo : EIATTR_COOP_GROUP_INSTR_OFFSETS
	.align		4
.L_56:
        /*022c*/ 	.byte	0x04, 0x28
        /*022e*/ 	.short	(.L_58 - .L_57)


	//   ....[0]....
.L_57:
        /*0230*/ 	.word	0x00000080


	//   ....[1]....
        /*0234*/ 	.word	0x00000680


	//   ....[2]....
        /*0238*/ 	.word	0x0000d5d0


	//   ....[3]....
        /*023c*/ 	.word	0x0000d840


	//----- nvinfo : EIATTR_VRC_CTA_INIT_COUNT
	.align		4
.L_58:
        /*0240*/ 	.byte	0x02, 0x4a
        /*0242*/ 	.byte	0x80
	.zero		1


	//----- nvinfo : EIATTR_MBARRIER_INSTR_OFFSETS
	.align		4
        /*0244*/ 	.byte	0x04, 0x39
        /*0246*/ 	.short	(.L_60 - .L_59)


	//   ....[0]....
.L_59:
        /*0248*/ 	.word	0x00000300
        /*024c*/ 	.word	0x00000007
        /*0250*/ 	.word	0x00000000
        /*0254*/ 	.short	0x010a
        /*0256*/ 	.byte	0xff
	.zero		1


	//   ....[1]....
        /*0258*/ 	.word	0x00000320
        /*025c*/ 	.word	0x00000007
        /*0260*/ 	.word	0x00000000
        /*0264*/ 	.short	0x010a
        /*0266*/ 	.byte	0xff
	.zero		1


	//   ....[2]....
        /*0268*/ 	.word	0x000004f0
        /*026c*/ 	.word	0x00000009
        /*0270*/ 	.word	0x00000000
        /*0274*/ 	.short	0x010a
        /*0276*/ 	.byte	0xff
	.zero		1


	//   ....[3]....
        /*0278*/ 	.word	0x00000510
        /*027c*/ 	.word	0x00000009
        /*0280*/ 	.word	0x00000000
        /*0284*/ 	.short	0x010a
        /*0286*/ 	.byte	0xff
	.zero		1


	//   ....[4]....
        /*0288*/ 	.word	0x00000600
        /*028c*/ 	.word	0x00000005
        /*0290*/ 	.word	0x00000000
        /*0294*/ 	.short	0x0101
        /*0296*/ 	.byte	0xff
	.zero		1


	//   ....[5]....
        /*0298*/ 	.word	0x00002de0
        /*029c*/ 	.word	0x000000ff
        /*02a0*/ 	.word	0x00000000
        /*02a4*/ 	.short	0x0100
        /*02a6*/ 	.byte	0x08
	.zero		1


	//   ....[6]....
        /*02a8*/ 	.word	0x000059d0
        /*02ac*/ 	.word	0x000000ff
        /*02b0*/ 	.word	0x00004008
        /*02b4*/ 	.short	0x0100
        /*02b6*/ 	.byte	0x06
	.zero		1


	//   ....[7]....
        /*02b8*/ 	.word	0x000087a0
        /*02bc*/ 	.word	0x000000ff
        /*02c0*/ 	.word	0x00000000
        /*02c4*/ 	.short	0x010a
        /*02c6*/ 	.byte	0x08
	.zero		1


	//   ....[8]....
        /*02c8*/ 	.word	0x00009600
        /*02cc*/ 	.word	0x000000ff
        /*02d0*/ 	.word	0x00000000
        /*02d4*/ 	.short	0x010a
        /*02d6*/ 	.byte	0x08
	.zero		1


	//   ....[9]....
        /*02d8*/ 	.word	0x000096f0
        /*02dc*/ 	.word	0x000000ff
        /*02e0*/ 	.word	0x00004000
        /*02e4*/ 	.short	0x0108
        /*02e6*/ 	.byte	0x06
	.zero		1


	//   ....[10]....
        /*02e8*/ 	.word	0x00009730
        /*02ec*/ 	.word	0x000000ff
        /*02f0*/ 	.word	0x00004008
        /*02f4*/ 	.short	0x0108
        /*02f6*/ 	.byte	0x06
	.zero		1


	//   ....[11]....
        /*02f8*/ 	.word	0x0000d870
        /*02fc*/ 	.word	0x00000007
        /*0300*/ 	.word	0x00000000
        /*0304*/ 	.short	0x010a
        /*0306*/ 	.byte	0xff
	.zero		1


	//   ....[12]....
        /*0308*/ 	.word	0x0000d8d0
        /*030c*/ 	.word	0x00000009
        /*0310*/ 	.word	0x00000000
        /*0314*/ 	.short	0x010a
        /*0316*/ 	.byte	0xff
	.zero		1


	//   ....[13]....
        /*0318*/ 	.word	0x0000d920
        /*031c*/ 	.word	0x000000ff
        /*0320*/ 	.word	0x00000000
        /*0324*/ 	.short	0x010a
        /*0326*/ 	.byte	0x08
	.zero		1


	//   ....[14]....
        /*0328*/ 	.word	0x0000d950
        /*032c*/ 	.word	0x000000ff
        /*0330*/ 	.word	0x00000000
        /*0334*/ 	.short	0x010a
        /*0336*/ 	.byte	0x08
	.zero		1


	//----- nvinfo : EIATTR_NUM_MBARRIERS
	.align		4
.L_60:
        /*0338*/ 	.byte	0x03, 0x38
        /*033a*/ 	.short	0x0002


	//----- nvinfo : EIATTR_EXIT_INSTR_OFFSETS
	.align		4
        /*033c*/ 	.byte	0x04, 0x1c
        /*033e*/ 	.short	(.L_62 - .L_61)


	//   ....[0]....
.L_61:
        /*0340*/ 	.word	0x0000d850


	//----- nvinfo : EIATTR_REQNTID
	.align		4
.L_62:
        /*0344*/ 	.byte	0x04, 0x10
        /*0346*/ 	.short	(.L_64 - .L_63)
.L_63:
        /*0348*/ 	.word	0x00000080
        /*034c*/ 	.word	0x00000001
        /*0350*/ 	.word	0x00000001


	//----- nvinfo : EIATTR_CRS_STACK_SIZE
	.align		4
.L_64:
        /*0354*/ 	.byte	0x04, 0x1e
        /*0356*/ 	.short	(.L_66 - .L_65)
.L_65:
        /*0358*/ 	.word	0x00000000


	//----- nvinfo : EIATTR_CBANK_PARAM_SIZE
	.align		4
.L_66:
        /*035c*/ 	.byte	0x03, 0x19
        /*035e*/ 	.short	0x0050


	//----- nvinfo : EIATTR_PARAM_CBANK
	.align		4
        /*0360*/ 	.byte	0x04, 0x0a
        /*0362*/ 	.short	(.L_68 - .L_67)
	.align		4
.L_67:
        /*0364*/ 	.word	index@(.nv.constant0.matmul_kernel)
        /*0368*/ 	.short	0x0380
        /*036a*/ 	.short	0x0050


	//----- nvinfo : EIATTR_SW_WAR
	.align		4
.L_68:
        /*036c*/ 	.byte	0x04, 0x36
        /*036e*/ 	.short	(.L_70 - .L_69)
.L_69:
        /*0370*/ 	.word	0x00000008
.L_70:


//--------------------- .nv.compat                --------------------------
	.section	.nv.compat,"",@"SHT_CUDA_COMPAT_INFO"
	.align	4
        /*0000*/ 	.byte	0x02, 0x02, 0x02, 0x00, 0x02, 0x05, 0x05, 0x00, 0x02, 0x03, 0x00, 0x00, 0x02, 0x06, 0x01, 0x00


//--------------------- .nv.callgraph             --------------------------
	.section	.nv.callgraph,"",@"SHT_CUDA_CALLGRAPH"
	.align	4
	.sectionentsize	8
	.align		4
        /*0000*/ 	.word	0x00000000
	.align		4
        /*0004*/ 	.word	0xffffffff
	.align		4
        /*0008*/ 	.word	0x00000000
	.align		4
        /*000c*/ 	.word	0xfffffffe
	.align		4
        /*0010*/ 	.word	0x00000000
	.align		4
        /*0014*/ 	.word	0xfffffffd
	.align		4
        /*0018*/ 	.word	0x00000000
	.align		4
        /*001c*/ 	.word	0xfffffffc


//--------------------- .text.matmul_kernel       --------------------------
	.section	.text.matmul_kernel,"ax",@progbits
	.align	128
        .global         matmul_kernel
        .type           matmul_kernel,@function
        .size           matmul_kernel,(.L_x_29 - matmul_kernel)
        .other          matmul_kernel,@"STO_CUDA_ENTRY STV_DEFAULT"
matmul_kernel:
.text.matmul_kernel:
[----:B------:R-:W0:Y:S01]  /*0000*/  LDC R1, c[0x0][0x37c] ;  /* 0x0000df00ff017b82 */ /* 0x000e220000000800 */
[----:B------:R-:W1:Y:S01]  /*0010*/  S2R R37, SR_TID.X ;  /* 0x0000000000257919 */ /* 0x000e620000002100 */
[----:B0-----:R-:W-:Y:S01]  /*0020*/  VIADD R1, R1, 0xffffffc8 ;  /* 0xffffffc801017836 */ /* 0x001fe20000000000 */
[----:B------:R-:W0:Y:S01]  /*0030*/  LDCU.64 UR16, c[0x0][0x358] ;  /* 0x00006b00ff1077ac */ /* 0x000e220008000a00 */
[----:B-1----:R-:W-:-:S13]  /*0040*/  ISETP.GE.U32.AND P0, PT, R37, 0x20, PT ;  /* 0x000000202500780c */ /* 0x002fda0003f06070 */
[----:B------:R-:W-:Y:S02]  /*0050*/  VOTEU.ANY UP0, P0 ;  /* 0x0000000000ff7886 */ /* 0x000fe40000000100 */
[----:B------:R-:W-:Y:S05]  /*0060*/  BRA.U UP0, `(.L_x_0) ;  /* 0x0000000500887547 */ /* 0x000fea000b800000 */
[----:B------:R-:W1:Y:S01]  /*0070*/  S2R R11, SR_CgaCtaId ;  /* 0x00000000000b7919 */ /* 0x000e620000008800 */
[----:B------:R-:W-:Y:S01]  /*0080*/  NOP ;  /* 0x0000000000007918 */ /* 0x000fe20000000000 */
[----:B------:R-:W-:-:S04]  /*0090*/  MOV R0, 0x40 ;  /* 0x0000004000007802 */ /* 0x000fc80000000f00 */
[----:B-1----:R-:W-:Y:S02]  /*00a0*/  LEA R2, R11, R0, 0x18 ;  /* 0x000000000b027211 */ /* 0x002fe400078ec0ff */
[----:B------:R-:W-:-:S04]  /*00b0*/  MOV R0, 0x400 ;  /* 0x0000040000007802 */ /* 0x000fc80000000f00 */
[----:B------:R-:W1:Y:S01]  /*00c0*/  LDS.U8 R2, [R2] ;  /* 0x0000000002027984 */ /* 0x000e620000000000 */
[----:B------:R-:W-:Y:S02]  /*00d0*/  LEA R0, R11, R0, 0x18 ;  /* 0x000000000b007211 */ /* 0x000fe400078ec0ff */
[----:B-1----:R-:W-:-:S13]  /*00e0*/  ISETP.NE.AND P0, PT, R2, RZ, PT ;  /* 0x000000ff0200720c */ /* 0x002fda0003f05270 */
[----:B------:R-:W-:Y:S05]  /*00f0*/  @P0 BRA `(.L_x_1) ;  /* 0x00000004004c0947 */ /* 0x000fea0003800000 */
[C---:B------:R-:W-:Y:S02]  /*0100*/  LOP3.LUT R2, R11.reuse, 0x1, RZ, 0xc0, !PT ;  /* 0x000000010b027812 */ /* 0x040fe400078ec0ff */
[----:B------:R-:W-:Y:S02]  /*0110*/  LOP3.LUT R5, R11, 0x1, RZ, 0x3c, !PT ;  /* 0x000000010b057812 */ /* 0x000fe400078e3cff */
[----:B------:R-:W-:-:S13]  /*0120*/  ISETP.NE.U32.AND P0, PT, R2, 0x1, PT ;  /* 0x000000010200780c */ /* 0x000fda0003f05070 */
[----:B------:R-:W-:Y:S05]  /*0130*/  @!P0 BRA `(.L_x_2) ;  /* 0x0000000000c08947 */ /* 0x000fea0003800000 */
[----:B------:R-:W-:Y:S01]  /*0140*/  ELECT P1, URZ, PT ;  /* 0x0000000000ff782f */ /* 0x000fe20003820000 */
[----:B------:R-:W-:-:S12]  /*0150*/  BSSY B0, `(.L_x_2) ;  /* 0x000002e000007945 */ /* 0x000fd80003800000 */
[----:B------:R-:W-:Y:S05]  /*0160*/  @!P1 BRA `(.L_x_3) ;  /* 0x0000000000b09947 */ /* 0x000fea0003800000 */
[----:B------:R-:W-:-:S05]  /*0170*/  UMOV UR4, 0x8 ;  /* 0x0000000800047882 */ /* 0x000fca0000000000 */
[----:B------:R-:W-:Y:S04]  /*0180*/  DEPBAR.LE SB1, 0x36 ;  /* 0x00009d800000791a */ /* 0x000fe80000000000 */
[----:B------:R-:W1:Y:S02]  /*0190*/  UTCATOMSWS.2CTA.FIND_AND_SET.ALIGN UP1, UR4, UR4 ;  /* 0x00000004000475e3 */ /* 0x000e640008220800 */
[----:B-1----:R-:W-:Y:S01]  /*01a0*/  PLOP3.LUT P1, PT, PT, PT, UP1, 0x80, 0x8 ;  /* 0x000000000008781c */ /* 0x002fe20003f2f018 */
[----:B------:R-:W-:-:S03]  /*01b0*/  IMAD.U32 R4, RZ, RZ, UR4 ;  /* 0x00000004ff047e24 */ /* 0x000fc6000f8e00ff */
[----:B------:R-:W-:-:S04]  /*01c0*/  SEL R2, RZ, 0xffffffff, !P1 ;  /* 0xffffffffff027807 */ /* 0x000fc80004800000 */
[----:B------:R-:W-:-:S13]  /*01d0*/  ISETP.NE.AND P1, PT, R2, RZ, PT ;  /* 0x000000ff0200720c */ /* 0x000fda0003f25270 */
[----:B------:R-:W-:Y:S05]  /*01e0*/  @P1 BRA `(.L_x_4) ;  /* 0x0000000000241947 */ /* 0x000fea0003800000 */
.L_x_5:
[----:B------:R-:W-:Y:S05]  /*01f0*/  NANOSLEEP 0x64 ;  /* 0x000000640000795d */ /* 0x000fea0003800000 */
[----:B------:R-:W-:-:S05]  /*0200*/  UMOV UR4, 0x8 ;  /* 0x0000000800047882 */ /* 0x000fca0000000000 */
[----:B------:R-:W-:Y:S04]  /*0210*/  DEPBAR.LE SB1, 0x36 ;  /* 0x00009d800000791a */ /* 0x000fe80000000000 */
[----:B------:R-:W1:Y:S02]  /*0220*/  UTCATOMSWS.2CTA.FIND_AND_SET.ALIGN UP1, UR4, UR4 ;  /* 0x00000004000475e3 */ /* 0x000e640008220800 */
[----:B-1----:R-:W-:Y:S01]  /*0230*/  PLOP3.LUT P1, PT, PT, PT, UP1, 0x80, 0x8 ;  /* 0x000000000008781c */ /* 0x002fe20003f2f018 */
[----:B------:R-:W-:-:S03]  /*0240*/  IMAD.U32 R4, RZ, RZ, UR4 ;  /* 0x00000004ff047e24 */ /* 0x000fc6000f8e00ff */
[----:B------:R-:W-:-:S04]  /*0250*/  SEL R2, RZ, 0xffffffff, !P1 ;  /* 0xffffffffff027807 */ /* 0x000fc80004800000 */
[----:B------:R-:W-:-:S13]  /*0260*/  ISETP.NE.AND P1, PT, R2, RZ, PT ;  /* 0x000000ff0200720c */ /* 0x000fda0003f25270 */
[----:B------:R-:W-:Y:S05]  /*0270*/  @!P1 BRA `(.L_x_5) ;  /* 0xfffffffc00dc9947 */ /* 0x000fea000383ffff */
.L_x_4:
[----:B------:R-:W-:Y:S01]  /*0280*/  MOV R2, 0x60 ;  /* 0x0000006000027802 */ /* 0x000fe20000000f00 */
[----:B------:R-:W-:Y:S01]  /*0290*/  IMAD.MOV.U32 R10, RZ, RZ, 0x4 ;  /* 0x00000004ff0a7424 */ /* 0x000fe200078e00ff */
[----:B------:R-:W-:Y:S01]  /*02a0*/  MOV R3, 0x58 ;  /* 0x0000005800037802 */ /* 0x000fe20000000f00 */
[----:B------:R-:W-:Y:S01]  /*02b0*/  IMAD.MOV.U32 R13, RZ, RZ, 0xff ;  /* 0x000000ffff0d7424 */ /* 0x000fe200078e00ff */
[C---:B------:R-:W-:Y:S02]  /*02c0*/  LEA R6, R11.reuse, R2, 0x18 ;  /* 0x000000020b067211 */ /* 0x040fe400078ec0ff */
[----:B------:R-:W-:-:S03]  /*02d0*/  LEA R7, R11, R3, 0x18 ;  /* 0x000000030b077211 */ /* 0x000fc600078ec0ff */
[----:B------:R-:W1:Y:S02]  /*02e0*/  LDS R2, [R6] ;  /* 0x0000000006027984 */ /* 0x000e640000000800 */
[----:B-1----:R-:W-:-:S04]  /*02f0*/  IMAD.U32 R2, R2, -0x80000000, RZ ;  /* 0x8000000002027824 */ /* 0x002fc800078e00ff */
[----:B------:R-:W1:Y:S02]  /*0300*/  SYNCS.PHASECHK.TRANS64.TRYWAIT P1, [R7+URZ], R2 ;  /* 0x00000002070075a7 */ /* 0x000e6400080211ff */
[----:B-1----:R-:W-:Y:S05]  /*0310*/  @P1 BRA `(.L_x_6) ;  /* 0x0000000000081947 */ /* 0x002fea0003800000 */
[----:B------:R-:W1:Y:S02]  /*0320*/  SYNCS.PHASECHK.TRANS64.TRYWAIT P1, [R7+URZ], R2 ;  /* 0x00000002070075a7 */ /* 0x000e6400080211ff */
[----:B-1----:R-:W-:Y:S05]  /*0330*/  @!P1 BRA `(.L_x_7) ;  /* 0x000000d400489947 */ /* 0x002fea0003800000 */
.L_x_6:
[C---:B------:R-:W-:Y:S01]  /*0340*/  PRMT R9, R5.reuse, 0x654, R7 ;  /* 0x0000065405097816 */ /* 0x040fe20000000007 */
[C---:B-1----:R-:W-:Y:S01]  /*0350*/  IMAD.SHL.U32 R3, R4.reuse, 0x20, RZ ;  /* 0x0000002004037824 */ /* 0x042fe200078e00ff */
[----:B------:R-:W-:Y:S01]  /*0360*/  PRMT R8, R5, 0x654, R0 ;  /* 0x0000065405087816 */ /* 0x000fe20000000000 */
[----:B------:R-:W-:Y:S01]  /*0370*/  IMAD.MOV.U32 R12, RZ, RZ, 0x1 ;  /* 0x00000001ff0c7424 */ /* 0x000fe200078e00ff */
[----:B------:R1:W-:Y:S01]  /*0380*/  SYNCS.ARRIVE.TRANS64.RED RZ, [R9+URZ], R10 ;  /* 0x0000000a09ff79a7 */ /* 0x0003e200080004ff */
[----:B------:R-:W-:Y:S01]  /*0390*/  VIADD R7, R4, 0x10 ;  /* 0x0000001004077836 */ /* 0x000fe20000000000 */
[----:B------:R2:W-:Y:S01]  /*03a0*/  STS [R0], R3 ;  /* 0x0000000300007388 */ /* 0x0005e20000000800 */
[----:B------:R-:W-:-:S03]  /*03b0*/  SHF.L.U32 R2, R13, R4, RZ ;  /* 0x000000040d027219 */ /* 0x000fc600000006ff */
[----:B------:R-:W-:Y:S01]  /*03c0*/  SHF.L.U32 R7, R12, R7, RZ ;  /* 0x000000070c077219 */ /* 0x000fe200000006ff */
[----:B------:R2:W-:Y:S01]  /*03d0*/  STAS [R8.64], R4 ;  /* 0x0000000408007dbd */ /* 0x0005e2000c0008ff */
[----:B-1----:R-:W-:Y:S02]  /*03e0*/  MOV R10, 0x50 ;  /* 0x00000050000a7802 */ /* 0x002fe40000000f00 */
[----:B------:R-:W-:Y:S02]  /*03f0*/  LOP3.LUT R2, R7, R2, RZ, 0xfc, !PT ;  /* 0x0000000207027212 */ /* 0x000fe400078efcff */
[----:B------:R-:W-:-:S05]  /*0400*/  LEA R7, R11, R10, 0x18 ;  /* 0x0000000a0b077211 */ /* 0x000fca00078ec0ff */
[----:B------:R2:W-:Y:S04]  /*0410*/  ATOMS.OR RZ, [R7], R2 ;  /* 0x0000000207ff738c */ /* 0x0005e80003000000 */
[----:B------:R2:W-:Y:S02]  /*0420*/  ATOMS.XOR RZ, [R6], R12 ;  /* 0x0000000c06ff738c */ /* 0x0005e40003800000 */
.L_x_3:
[----:B0-----:R-:W-:Y:S05]  /*0430*/  BSYNC B0 ;  /* 0x0000000000007941 */ /* 0x001fea0003800000 */
.L_x_2:
[----:B------:R-:W-:Y:S05]  /*0440*/  @P0 BRA `(.L_x_8) ;  /* 0x0000000000880947 */ /* 0x000fea0003800000 */
[----:B------:R-:W-:Y:S05]  /*0450*/  WARPSYNC.ALL ;  /* 0x0000000000007948 */ /* 0x000fea0003800000 */
[----:B------:R-:W-:Y:S01]  /*0460*/  NOP ;  /* 0x0000000000007918 */ /* 0x000fe20000000000 */
[----:B------:R-:W-:-:S13]  /*0470*/  ELECT P0, URZ, PT ;  /* 0x0000000000ff782f */ /* 0x000fda0003800000 */
[----:B------:R-:W-:Y:S05]  /*0480*/  @!P0 BRA `(.L_x_8) ;  /* 0x0000000000788947 */ /* 0x000fea0003800000 */
[----:B--2---:R-:W-:Y:S02]  /*0490*/  MOV R2, 0x60 ;  /* 0x0000006000027802 */ /* 0x004fe40000000f00 */
[----:B------:R-:W-:Y:S02]  /*04a0*/  MOV R4, 0x58 ;  /* 0x0000005800047802 */ /* 0x000fe40000000f00 */
        /* <DEDUP_REMOVED lines=8> */
.L_x_9:
[----:B------:R-:W2:Y:S01]  /*0530*/  LDS R2, [R0] ;  /* 0x0000000000027984 */ /* 0x000ea20000000800 */
[----:B------:R-:W-:Y:S01]  /*0540*/  IMAD.MOV.U32 R7, RZ, RZ, 0xff ;  /* 0x000000ffff077424 */ /* 0x000fe200078e00ff */
[----:B------:R-:W-:Y:S01]  /*0550*/  PRMT R5, R5, 0x654, R9 ;  /* 0x0000065405057816 */ /* 0x000fe20000000009 */
[----:B------:R-:W-:Y:S02]  /*0560*/  IMAD.MOV.U32 R13, RZ, RZ, 0x1 ;  /* 0x00000001ff0d7424 */ /* 0x000fe400078e00ff */
[C---:B-12---:R-:W-:Y:S02]  /*0570*/  IMAD.SHL.U32 R3, R2.reuse, 0x20, RZ ;  /* 0x0000002002037824 */ /* 0x046fe400078e00ff */
[----:B------:R-:W-:Y:S01]  /*0580*/  VIADD R4, R2, 0x10 ;  /* 0x0000001002047836 */ /* 0x000fe20000000000 */
[----:B------:R-:W-:Y:S02]  /*0590*/  SHF.L.U32 R2, R7, R2, RZ ;  /* 0x0000000207027219 */ /* 0x000fe400000006ff */
[----:B------:R1:W-:Y:S02]  /*05a0*/  STS [R0], R3 ;  /* 0x0000000300007388 */ /* 0x0003e40000000800 */
[----:B------:R-:W-:-:S02]  /*05b0*/  SHF.L.U32 R7, R13, R4, RZ ;  /* 0x000000040d077219 */ /* 0x000fc400000006ff */
[----:B------:R-:W-:Y:S02]  /*05c0*/  MOV R4, 0x50 ;  /* 0x0000005000047802 */ /* 0x000fe40000000f00 */
[----:B------:R-:W-:Y:S02]  /*05d0*/  LOP3.LUT R2, R7, R2, RZ, 0xfc, !PT ;  /* 0x0000000207027212 */ /* 0x000fe400078efcff */
[----:B------:R-:W-:-:S05]  /*05e0*/  LEA R11, R11, R4, 0x18 ;  /* 0x000000040b0b7211 */ /* 0x000fca00078ec0ff */
[----:B------:R1:W-:Y:S01]  /*05f0*/  ATOMS.OR RZ, [R11], R2 ;  /* 0x000000020bff738c */ /* 0x0003e20003000000 */
[----:B------:R1:W-:Y:S03]  /*0600*/  SYNCS.ARRIVE.TRANS64.RED.A1T0 RZ, [R5+URZ], RZ ;  /* 0x000000ff05ff79a7 */ /* 0x0003e600081004ff */
[----:B------:R1:W-:Y:S01]  /*0610*/  ATOMS.XOR RZ, [R6], R13 ;  /* 0x0000000d06ff738c */ /* 0x0003e20003800000 */
[----:B------:R-:W-:Y:S05]  /*0620*/  BRA `(.L_x_8) ;  /* 0x0000000000107947 */ /* 0x000fea0003800000 */
.L_x_1:
[----:B------:R-:W-:Y:S01]  /*0630*/  IMAD.MOV.U32 R3, RZ, RZ, -0x1 ;  /* 0xffffffffff037424 */ /* 0x000fe200078e00ff */
[----:B------:R-:W-:-:S04]  /*0640*/  MOV R2, 0x670 ;  /* 0x0000067000027802 */ /* 0x000fc80000000f00 */
[----:B------:R1:W-:Y:S03]  /*0650*/  STS [R0], R3 ;  /* 0x0000000300007388 */ /* 0x0003e60000000800 */
[----:B01----:R-:W-:Y:S05]  /*0660*/  CALL.REL.NOINC `($__internal_1_$__cuda_sm10x_tcgen05_guardrail_trap_phase_invalid_during_alloc) ;  /* 0x000000d000d07944 */ /* 0x003fea0003c00000 */
.L_x_8:
[----:B------:R-:W-:Y:S05]  /*0670*/  WARPSYNC.ALL ;  /* 0x0000000000007948 */ /* 0x000fea0003800000 */
[----:B------:R-:W-:Y:S01]  /*0680*/  NOP ;  /* 0x0000000000007918 */ /* 0x000fe20000000000 */
.L_x_0:
[----:B------:R-:W3:Y:S08]  /*0690*/  LDC.64 R34, c[0x0][0x398] ;  /* 0x0000e600ff227b82 */ /* 0x000ef00000000a00 */
[----:B------:R-:W4:Y:S02]  /*06a0*/  S2UR UR5, SR_CgaSize ;  /* 0x00000000000579c3 */ /* 0x000f240000008a00 */
[----:B----4-:R-:W-:-:S12]  /*06b0*/  UIMAD UR5, UR5, -0xa0, URZ ;  /* 0xffffff60050578a4 */ /* 0x010fd8000f8e02ff */
[----:B------:R-:W4:Y:S01]  /*06c0*/  LDCU UR5, c[0x0][UR5+0x2b0] ;  /* 0x00005600050577ac */ /* 0x000f220008000800 */
[----:B------:R-:W-:Y:S01]  /*06d0*/  SHF.R.U32.HI R168, RZ, 0x5, R37 ;  /* 0x00000005ffa87819 */ /* 0x000fe20000011625 */
[----:B------:R-:W-:Y:S01]  /*06e0*/  UMOV UR6, 0x400 ;  /* 0x0000040000067882 */ /* 0x000fe20000000000 */
[----:B------:R-:W1:Y:S01]  /*06f0*/  LDCU.128 UR12, c[0x0][0x380] ;  /* 0x00007000ff0c77ac */ /* 0x000e620008000c00 */
[----:B------:R-:W5:Y:S08]  /*0700*/  S2UR UR4, SR_CTAID.X ;  /* 0x00000000000479c3 */ /* 0x000f700000002500 */
[----:B------:R-:W2:Y:S02]  /*0710*/  S2UR UR9, SR_CgaCtaId ;  /* 0x00000000000979c3 */ /* 0x000ea40000008800 */
[----:B-123--:R-:W-:Y:S01]  /*0720*/  VIADD R0, R35, 0x7f ;  /* 0x0000007f23007836 */ /* 0x00efe20000000000 */
[----:B------:R-:W-:-:S04]  /*0730*/  IABS R14, R34 ;  /* 0x00000022000e7213 */ /* 0x000fc80000000000 */
[----:B------:R-:W-:Y:S02]  /*0740*/  SHF.R.S32.HI R3, RZ, 0x1f, R0 ;  /* 0x0000001fff037819 */ /* 0x000fe40000011400 */
[----:B-----5:R-:W-:Y:S02]  /*0750*/  I2FP.F32.U32 R5, UR4 ;  /* 0x0000000400057c45 */ /* 0x020fe40008201000 */
[----:B------:R-:W-:-:S03]  /*0760*/  LEA.HI R3, R3, R0, RZ, 0x7 ;  /* 0x0000000003037211 */ /* 0x000fc600078f38ff */
[----:B----4-:R-:W-:Y:S01]  /*0770*/  FMUL R5, R5, UR5 ;  /* 0x0000000505057c20 */ /* 0x010fe20008400000 */
[----:B------:R-:W-:Y:S01]  /*0780*/  SHF.R.S32.HI R3, RZ, 0x7, R3 ;  /* 0x00000007ff037819 */ /* 0x000fe20000011403 */
[----:B------:R-:W-:Y:S01]  /*0790*/  UMOV UR5, 0x1 ;  /* 0x0000000100057882 */ /* 0x000fe20000000000 */
[----:B------:R-:W-:Y:S02]  /*07a0*/  USHF.L.U32 UR4, UR9, 0x7, URZ ;  /* 0x0000000709047899 */ /* 0x000fe400080006ff */
[----:B------:R-:W-:Y:S01]  /*07b0*/  ULEA UR6, UR9, UR6, 0x18 ;  /* 0x0000000609067291 */ /* 0x000fe2000f8ec0ff */
[----:B------:R-:W-:Y:S01]  /*07c0*/  IMAD.SHL.U32 R4, R3, 0x8, RZ ;  /* 0x0000000803047824 */ /* 0x000fe200078e00ff */
[----:B------:R-:W-:Y:S01]  /*07d0*/  F2I.U32.TRUNC.NTZ R5, R5 ;  /* 0x0000000500057305 */ /* 0x000fe2000020f000 */
[----:B------:R-:W-:-:S03]  /*07e0*/  ULOP3.LUT UR4, UR4, 0x80, URZ, 0xc0, !UPT ;  /* 0x0000008004047892 */ /* 0x000fc6000f8ec0ff */
[----:B------:R-:W-:-:S04]  /*07f0*/  IABS R7, R4 ;  /* 0x0000000400077213 */ /* 0x000fc80000000000 */
[----:B------:R-:W1:Y:S08]  /*0800*/  I2F.RP R0, R7 ;  /* 0x0000000700007306 */ /* 0x000e700000209400 */
[----:B-1----:R-:W1:Y:S02]  /*0810*/  MUFU.RCP R0, R0 ;  /* 0x0000000000007308 */ /* 0x002e640000001000 */
[----:B-1----:R-:W-:Y:S01]  /*0820*/  VIADD R2, R0, 0xffffffe ;  /* 0x0ffffffe00027836 */ /* 0x002fe20000000000 */
[----:B------:R-:W-:-:S05]  /*0830*/  IABS R0, R5 ;  /* 0x0000000500007213 */ /* 0x000fca0000000000 */
[----:B------:R1:W2:Y:S02]  /*0840*/  F2I.FTZ.U32.TRUNC.NTZ R3, R2 ;  /* 0x0000000200037305 */ /* 0x0002a4000021f000 */
[----:B-1----:R-:W-:Y:S02]  /*0850*/  IMAD.MOV.U32 R2, RZ, RZ, RZ ;  /* 0x000000ffff027224 */ /* 0x002fe400078e00ff */
[----:B--2---:R-:W-:-:S04]  /*0860*/  IMAD.MOV R6, RZ, RZ, -R3 ;  /* 0x000000ffff067224 */ /* 0x004fc800078e0a03 */
[----:B------:R-:W-:Y:S01]  /*0870*/  IMAD R9, R6, R7, RZ ;  /* 0x0000000706097224 */ /* 0x000fe200078e02ff */
[----:B------:R-:W-:-:S03]  /*0880*/  IABS R6, R4 ;  /* 0x0000000400067213 */ /* 0x000fc60000000000 */
[----:B------:R-:W-:-:S04]  /*0890*/  IMAD.HI.U32 R3, R3, R9, R2 ;  /* 0x0000000903037227 */ /* 0x000fc800078e0002 */
[----:B------:R-:W-:Y:S02]  /*08a0*/  IMAD.MOV R2, RZ, RZ, -R6 ;  /* 0x000000ffff027224 */ /* 0x000fe400078e0a06 */
[----:B------:R-:W-:-:S04]  /*08b0*/  IMAD.HI.U32 R3, R3, R0, RZ ;  /* 0x0000000003037227 */ /* 0x000fc800078e00ff */
[----:B------:R-:W-:Y:S01]  /*08c0*/  IMAD R0, R3, R2, R0 ;  /* 0x0000000203007224 */ /* 0x000fe200078e0200 */
[----:B------:R-:W-:Y:S04]  /*08d0*/  BAR.SYNC.DEFER_BLOCKING 0x0 ;  /* 0x0000000000007b1d */ /* 0x000fe80000010000 */
[----:B------:R-:W-:-:S13]  /*08e0*/  ISETP.GT.U32.AND P1, PT, R7, R0, PT ;  /* 0x000000000700720c */ /* 0x000fda0003f24070 */
[----:B------:R-:W-:Y:S02]  /*08f0*/  @!P1 IMAD.IADD R0, R0, 0x1, -R7 ;  /* 0x0000000100009824 */ /* 0x000fe400078e0a07 */
[----:B------:R-:W-:Y:S01]  /*0900*/  @!P1 VIADD R3, R3, 0x1 ;  /* 0x0000000103039836 */ /* 0x000fe20000000000 */
[----:B------:R-:W-:Y:S02]  /*0910*/  ISETP.NE.AND P1, PT, R4, RZ, PT ;  /* 0x000000ff0400720c */ /* 0x000fe40003f25270 */
[----:B------:R-:W-:Y:S02]  /*0920*/  ISETP.GE.U32.AND P0, PT, R0, R7, PT ;  /* 0x000000070000720c */ /* 0x000fe40003f06070 */
[----:B------:R-:W-:-:S04]  /*0930*/  LOP3.LUT R0, R5, R4, RZ, 0x3c, !PT ;  /* 0x0000000405007212 */ /* 0x000fc800078e3cff */
[----:B------:R-:W-:Y:S01]  /*0940*/  ISETP.GE.AND P2, PT, R0, RZ, PT ;  /* 0x000000ff0000720c */ /* 0x000fe20003f46270 */
[----:B------:R-:W-:-:S06]  /*0950*/  VIADD R0, R34, 0xff ;  /* 0x000000ff22007836 */ /* 0x000fcc0000000000 */
[----:B------:R-:W-:-:S04]  /*0960*/  @P0 VIADD R3, R3, 0x1 ;  /* 0x0000000103030836 */ /* 0x000fc80000000000 */
[----:B------:R-:W-:Y:S01]  /*0970*/  IMAD.MOV.U32 R2, RZ, RZ, R3 ;  /* 0x000000ffff027224 */ /* 0x000fe200078e0003 */
[----:B------:R-:W-:-:S03]  /*0980*/  SHF.R.S32.HI R3, RZ, 0x1f, R0 ;  /* 0x0000001fff037819 */ /* 0x000fc60000011400 */
[----:B------:R-:W-:Y:S01]  /*0990*/  @!P2 IMAD.MOV R2, RZ, RZ, -R2 ;  /* 0x000000ffff02a224 */ /* 0x000fe200078e0a02 */
[----:B------:R-:W-:Y:S02]  /*09a0*/  @!P1 LOP3.LUT R2, RZ, R4, RZ, 0x33, !PT ;  /* 0x00000004ff029212 */ /* 0x000fe400078e33ff */
[----:B------:R-:W-:-:S03]  /*09b0*/  LEA.HI R3, R3, R0, RZ, 0x8 ;  /* 0x0000000003037211 */ /* 0x000fc600078f40ff */
[----:B------:R-:W-:Y:S02]  /*09c0*/  IMAD.SHL.U32 R9, R2, 0x8, RZ ;  /* 0x0000000802097824 */ /* 0x000fe400078e00ff */
[----:B------:R-:W-:-:S03]  /*09d0*/  IMAD.MOV R2, RZ, RZ, -R2 ;  /* 0x000000ffff027224 */ /* 0x000fc600078e0a02 */
[----:B------:R-:W-:Y:S01]  /*09e0*/  LEA.HI.SX32 R3, R3, -R9, 0x18 ;  /* 0x8000000903037211 */ /* 0x000fe200078fc2ff */
[----:B------:R-:W-:Y:S02]  /*09f0*/  IMAD R10, R4, R2, R5 ;  /* 0x00000002040a7224 */ /* 0x000fe400078e0205 */
[----:B------:R-:W-:Y:S01]  /*0a00*/  IMAD.MOV.U32 R2, RZ, RZ, RZ ;  /* 0x000000ffff027224 */ /* 0x000fe200078e00ff */
[----:B------:R-:W-:Y:S02]  /*0a10*/  VIMNMX R11, PT, PT, R3, 0x8, PT ;  /* 0x00000008030b7848 */ /* 0x000fe40003fe0100 */
[----:B------:R-:W-:Y:S02]  /*0a20*/  IABS R7, R10 ;  /* 0x0000000a00077213 */ /* 0x000fe40000000000 */
[-C--:B------:R-:W-:Y:S02]  /*0a30*/  IABS R8, R11.reuse ;  /* 0x0000000b00087213 */ /* 0x080fe40000000000 */
[----:B------:R-:W-:-:S02]  /*0a40*/  IABS R4, R11 ;  /* 0x0000000b00047213 */ /* 0x000fc40000000000 */
[----:B------:R-:W1:Y:S08]  /*0a50*/  I2F.RP R0, R8 ;  /* 0x0000000800007306 */ /* 0x000e700000209400 */
[----:B-1----:R-:W1:Y:S02]  /*0a60*/  MUFU.RCP R0, R0 ;  /* 0x0000000000007308 */ /* 0x002e640000001000 */
[----:B-1----:R-:W-:-:S06]  /*0a70*/  VIADD R3, R0, 0xffffffe ;  /* 0x0ffffffe00037836 */ /* 0x002fcc0000000000 */
[----:B------:R-:W1:Y:S02]  /*0a80*/  F2I.FTZ.U32.TRUNC.NTZ R3, R3 ;  /* 0x0000000300037305 */ /* 0x000e64000021f000 */
[----:B-1----:R-:W-:-:S04]  /*0a90*/  IMAD.MOV R6, RZ, RZ, -R3 ;  /* 0x000000ffff067224 */ /* 0x002fc800078e0a03 */
[----:B------:R-:W-:-:S04]  /*0aa0*/  IMAD.MOV.U32 R5, RZ, RZ, R6 ;  /* 0x000000ffff057224 */ /* 0x000fc800078e0006 */
[----:B------:R-:W-:-:S04]  /*0ab0*/  IMAD R5, R5, R8, RZ ;  /* 0x0000000805057224 */ /* 0x000fc800078e02ff */
[----:B------:R-:W-:-:S04]  /*0ac0*/  IMAD.HI.U32 R2, R3, R5, R2 ;  /* 0x0000000503027227 */ /* 0x000fc800078e0002 */
[----:B------:R-:W-:Y:S02]  /*0ad0*/  IMAD.MOV R3, RZ, RZ, -R4 ;  /* 0x000000ffff037224 */ /* 0x000fe400078e0a04 */
[----:B------:R-:W-:Y:S01]  /*0ae0*/  IMAD.HI.U32 R0, R2, R7, RZ ;  /* 0x0000000702007227 */ /* 0x000fe200078e00ff */
[----:B------:R-:W1:Y:S01]  /*0af0*/  I2F.RP R4, R14 ;  /* 0x0000000e00047306 */ /* 0x000e620000209400 */
[----:B------:R-:W-:Y:S02]  /*0b00*/  IABS R2, R35 ;  /* 0x0000002300027213 */ /* 0x000fe40000000000 */
[----:B------:R-:W-:-:S05]  /*0b10*/  IMAD R3, R0, R3, R7 ;  /* 0x0000000300037224 */ /* 0x000fca00078e0207 */
[----:B------:R-:W-:Y:S01]  /*0b20*/  ISETP.GT.U32.AND P1, PT, R8, R3, PT ;  /* 0x000000030800720c */ /* 0x000fe20003f24070 */
[----:B------:R-:W2:Y:S08]  /*0b30*/  I2F.RP R6, R2 ;  /* 0x0000000200067306 */ /* 0x000eb00000209400 */
[----:B-1----:R-:W1:Y:S04]  /*0b40*/  MUFU.RCP R4, R4 ;  /* 0x0000000400047308 */ /* 0x002e680000001000 */
[----:B------:R-:W-:-:S02]  /*0b50*/  @!P1 IMAD.IADD R3, R3, 0x1, -R8 ;  /* 0x0000000103039824 */ /* 0x000fc400078e0a08 */
[----:B------:R-:W-:Y:S01]  /*0b60*/  @!P1 VIADD R0, R0, 0x1 ;  /* 0x0000000100009836 */ /* 0x000fe20000000000 */
[----:B------:R-:W-:Y:S01]  /*0b70*/  ISETP.NE.AND P1, PT, R11, RZ, PT ;  /* 0x000000ff0b00720c */ /* 0x000fe20003f25270 */
[----:B--2---:R-:W2:Y:S01]  /*0b80*/  MUFU.RCP R6, R6 ;  /* 0x0000000600067308 */ /* 0x004ea20000001000 */
[----:B------:R-:W-:Y:S02]  /*0b90*/  ISETP.GE.U32.AND P0, PT, R3, R8, PT ;  /* 0x000000080300720c */ /* 0x000fe40003f06070 */
[----:B------:R-:W-:-:S04]  /*0ba0*/  LOP3.LUT R3, R10, R11, RZ, 0x3c, !PT ;  /* 0x0000000b0a037212 */ /* 0x000fc800078e3cff */
[----:B------:R-:W-:Y:S01]  /*0bb0*/  ISETP.GE.AND P2, PT, R3, RZ, PT ;  /* 0x000000ff0300720c */ /* 0x000fe20003f46270 */
[----:B-1----:R-:W-:Y:S01]  /*0bc0*/  VIADD R5, R4, 0xffffffe ;  /* 0x0ffffffe04057836 */ /* 0x002fe20000000000 */
[----:B------:R-:W-:Y:S01]  /*0bd0*/  LOP3.LUT R3, R37, 0x7f, RZ, 0xc0, !PT ;  /* 0x0000007f25037812 */ /* 0x000fe200078ec0ff */
[----:B------:R-:W-:-:S04]  /*0be0*/  IMAD.MOV.U32 R4, RZ, RZ, RZ ;  /* 0x000000ffff047224 */ /* 0x000fc800078e00ff */
[----:B------:R-:W-:Y:S01]  /*0bf0*/  @P0 VIADD R0, R0, 0x1 ;  /* 0x0000000100000836 */ /* 0x000fe20000000000 */
[----:B------:R-:W1:Y:S01]  /*0c00*/  F2I.FTZ.U32.TRUNC.NTZ R5, R5 ;  /* 0x0000000500057305 */ /* 0x000e62000021f000 */
[----:B--2---:R-:W-:Y:S02]  /*0c10*/  VIADD R7, R6, 0xffffffe ;  /* 0x0ffffffe06077836 */ /* 0x004fe40000000000 */
[----:B------:R-:W-:Y:S02]  /*0c20*/  IMAD.MOV.U32 R8, RZ, RZ, R0 ;  /* 0x000000ffff087224 */ /* 0x000fe400078e0000 */
[----:B------:R-:W-:Y:S02]  /*0c30*/  IMAD.MOV.U32 R6, RZ, RZ, RZ ;  /* 0x000000ffff067224 */ /* 0x000fe400078e00ff */
[----:B------:R-:W-:Y:S01]  /*0c40*/  @!P2 IMAD.MOV R8, RZ, RZ, -R8 ;  /* 0x000000ffff08a224 */ /* 0x000fe200078e0a08 */
[----:B------:R-:W-:Y:S01]  /*0c50*/  @!P1 LOP3.LUT R8, RZ, R11, RZ, 0x33, !PT ;  /* 0x0000000bff089212 */ /* 0x000fe200078e33ff */
[----:B------:R-:W2:Y:S01]  /*0c60*/  F2I.FTZ.U32.TRUNC.NTZ R7, R7 ;  /* 0x0000000700077305 */ /* 0x000ea2000021f000 */
[----:B------:R-:W-:-:S03]  /*0c70*/  ISETP.NE.U32.AND P2, PT, R3, RZ, PT ;  /* 0x000000ff0300720c */ /* 0x000fc60003f45070 */
[----:B------:R-:W-:-:S04]  /*0c80*/  IMAD.MOV R0, RZ, RZ, -R8 ;  /* 0x000000ffff007224 */ /* 0x000fc800078e0a08 */
[----:B------:R-:W-:-:S04]  /*0c90*/  IMAD R0, R11, R0, R10 ;  /* 0x000000000b007224 */ /* 0x000fc800078e020a */
[----:B------:R-:W-:Y:S02]  /*0ca0*/  IMAD.IADD R0, R9, 0x1, R0 ;  /* 0x0000000109007824 */ /* 0x000fe400078e0200 */
[----:B-1----:R-:W-:Y:S02]  /*0cb0*/  IMAD.MOV R9, RZ, RZ, -R5 ;  /* 0x000000ffff097224 */ /* 0x002fe400078e0a05 */
[----:B--2---:R-:W-:Y:S01]  /*0cc0*/  IMAD.MOV R11, RZ, RZ, -R7 ;  /* 0x000000ffff0b7224 */ /* 0x004fe200078e0a07 */
[----:B------:R-:W-:Y:S01]  /*0cd0*/  LEA R0, R0, UR4, 0x8 ;  /* 0x0000000400007c11 */ /* 0x000fe2000f8e40ff */
[----:B------:R-:W-:Y:S01]  /*0ce0*/  IMAD R9, R9, R14, RZ ;  /* 0x0000000e09097224 */ /* 0x000fe200078e02ff */
[----:B------:R-:W-:Y:S01]  /*0cf0*/  USHF.L.U32 UR4, UR9, 0x6, URZ ;  /* 0x0000000609047899 */ /* 0x000fe200080006ff */
[----:B------:R-:W-:Y:S02]  /*0d00*/  IMAD R11, R11, R2, RZ ;  /* 0x000000020b0b7224 */ /* 0x000fe400078e02ff */
[----:B------:R-:W-:-:S02]  /*0d10*/  IMAD.IADD R50, R3, 0x1, R0 ;  /* 0x0000000103327824 */ /* 0x000fc400078e0200 */
[----:B------:R-:W-:Y:S01]  /*0d20*/  IMAD.HI.U32 R4, R5, R9, R4 ;  /* 0x0000000905047227 */ /* 0x000fe200078e0004 */
[----:B------:R-:W-:Y:S02]  /*0d30*/  LEA.HI R5, R37, UR4, RZ, 0x1a ;  /* 0x0000000425057c11 */ /* 0x000fe4000f8fd0ff */
[----:B------:R-:W-:Y:S01]  /*0d40*/  IABS R0, R50 ;  /* 0x0000003200007213 */ /* 0x000fe20000000000 */
[----:B------:R-:W-:Y:S01]  /*0d50*/  IMAD.HI.U32 R6, R7, R11, R6 ;  /* 0x0000000b07067227 */ /* 0x000fe200078e0006 */
[----:B------:R-:W-:Y:S03]  /*0d60*/  STL [R1+0x30], R50 ;  /* 0x0000303201007387 */ /* 0x000fe60000100800 */
[----:B------:R-:W-:Y:S02]  /*0d70*/  IMAD.MOV.U32 R9, RZ, RZ, R0 ;  /* 0x000000ffff097224 */ /* 0x000fe400078e0000 */
[----:B------:R-:W-:-:S02]  /*0d80*/  IMAD.SHL.U32 R0, R8, 0x80, RZ ;  /* 0x0000008008007824 */ /* 0x000fc400078e00ff */
[----:B------:R-:W-:-:S03]  /*0d90*/  IMAD.HI.U32 R4, R4, R9, RZ ;  /* 0x0000000904047227 */ /* 0x000fc600078e00ff */
[----:B------:R-:W-:Y:S01]  /*0da0*/  LOP3.LUT R8, R0, 0x41, R5, 0xf8, !PT ;  /* 0x0000004100087812 */ /* 0x000fe200078ef805 */
[----:B------:R-:W-:-:S03]  /*0db0*/  IMAD.MOV R4, RZ, RZ, -R4 ;  /* 0x000000ffff047224 */ /* 0x000fc600078e0a04 */
[----:B------:R-:W-:Y:S01]  /*0dc0*/  LOP3.LUT R23, R8, 0x4, RZ, 0xfc, !PT ;  /* 0x0000000408177812 */ /* 0x000fe200078efcff */
[----:B------:R-:W-:Y:S01]  /*0dd0*/  IMAD R3, R14, R4, R9 ;  /* 0x000000040e037224 */ /* 0x000fe200078e0209 */
[C---:B------:R-:W-:Y:S01]  /*0de0*/  LOP3.LUT R25, R8.reuse, 0x6, RZ, 0xfc, !PT ;  /* 0x0000000608197812 */ /* 0x040fe200078efcff */
[----:B------:R-:W1:Y:S01]  /*0df0*/  LDC.64 R4, c[0x0][0x3a0] ;  /* 0x0000e800ff047b82 */ /* 0x000e620000000a00 */
[----:B------:R-:W-:Y:S02]  /*0e00*/  IABS R13, R8 ;  /* 0x00000008000d7213 */ /* 0x000fe40000000000 */
[----:B------:R-:W-:Y:S02]  /*0e10*/  LOP3.LUT R7, R8, 0x2, RZ, 0xfc, !PT ;  /* 0x0000000208077812 */ /* 0x000fe400078efcff */
[----:B------:R-:W-:Y:S02]  /*0e20*/  ISETP.GT.U32.AND P0, PT, R14, R3, PT ;  /* 0x000000030e00720c */ /* 0x000fe40003f04070 */
[----:B------:R-:W-:-:S02]  /*0e30*/  IABS R17, R23 ;  /* 0x0000001700117213 */ /* 0x000fc40000000000 */
[----:B------:R-:W-:Y:S02]  /*0e40*/  IABS R19, R25 ;  /* 0x0000001900137213 */ /* 0x000fe40000000000 */
[----:B------:R-:W-:Y:S01]  /*0e50*/  ISETP.GE.AND P3, PT, R7, RZ, PT ;  /* 0x000000ff0700720c */ /* 0x000fe20003f66270 */
[----:B------:R-:W-:Y:S01]  /*0e60*/  IMAD.HI.U32 R10, R6, R17, RZ ;  /* 0x00000011060a7227 */ /* 0x000fe200078e00ff */
[----:B------:R-:W-:Y:S02]  /*0e70*/  IABS R15, R7 ;  /* 0x00000007000f7213 */ /* 0x000fe40000000000 */
[----:B------:R-:W-:Y:S01]  /*0e80*/  LOP3.LUT R27, R8, 0x8, RZ, 0xfc, !PT ;  /* 0x00000008081b7812 */ /* 0x000fe200078efcff */
[----:B------:R-:W-:Y:S01]  /*0e90*/  IMAD.HI.U32 R7, R6, R13, RZ ;  /* 0x0000000d06077227 */ /* 0x000fe200078e00ff */
[----:B------:R-:W-:Y:S02]  /*0ea0*/  LOP3.LUT R29, R8, 0x10, RZ, 0xfc, !PT ;  /* 0x00000010081d7812 */ /* 0x000fe400078efcff */
[----:B------:R-:W-:Y:S01]  /*0eb0*/  IABS R21, R27 ;  /* 0x0000001b00157213 */ /* 0x000fe20000000000 */
[----:B------:R-:W-:Y:S01]  /*0ec0*/  IMAD.HI.U32 R11, R6, R19, RZ ;  /* 0x00000013060b7227 */ /* 0x000fe200078e00ff */
[----:B------:R-:W-:-:S02]  /*0ed0*/  LOP3.LUT R36, R8, 0x1a, RZ, 0xfc, !PT ;  /* 0x0000001a08247812 */ /* 0x000fc400078efcff */
[C---:B------:R-:W-:Y:S01]  /*0ee0*/  LOP3.LUT R32, R8.reuse, 0x18, RZ, 0xfc, !PT ;  /* 0x0000001808207812 */ /* 0x040fe200078efcff */
[----:B------:R-:W-:Y:S01]  /*0ef0*/  IMAD.MOV R7, RZ, RZ, -R7 ;  /* 0x000000ffff077224 */ /* 0x000fe200078e0a07 */
[----:B------:R-:W-:Y:S01]  /*0f00*/  IABS R33, R36 ;  /* 0x0000002400217213 */ /* 0x000fe20000000000 */
[----:B------:R-:W-:Y:S01]  /*0f10*/  IMAD.MOV R10, RZ, RZ, -R10 ;  /* 0x000000ffff0a7224 */ /* 0x000fe200078e0a0a */
[----:B------:R-:W-:Y:S01]  /*0f20*/  IABS R31, R32 ;  /* 0x00000020001f7213 */ /* 0x000fe20000000000 */
[----:B------:R-:W-:Y:S01]  /*0f30*/  IMAD.MOV R16, RZ, RZ, -R11 ;  /* 0x000000ffff107224 */ /* 0x000fe200078e0a0b */
[C---:B------:R-:W-:Y:S01]  /*0f40*/  LOP3.LUT R40, R8.reuse, 0x1e, RZ, 0xfc, !PT ;  /* 0x0000001e08287812 */ /* 0x040fe200078efcff */
[----:B------:R-:W-:Y:S01]  /*0f50*/  @!P0 IMAD.IADD R3, R3, 0x1, -R14 ;  /* 0x0000000103038824 */ /* 0x000fe200078e0a0e */
[----:B------:R-:W-:Y:S01]  /*0f60*/  LOP3.LUT R38, R8, 0x1c, RZ, 0xfc, !PT ;  /* 0x0000001c08267812 */ /* 0x000fe200078efcff */
[C---:B------:R-:W-:Y:S01]  /*0f70*/  IMAD R7, R2.reuse, R7, R13 ;  /* 0x0000000702077224 */ /* 0x040fe200078e020d */
[----:B------:R-:W-:Y:S01]  /*0f80*/  IABS R41, R40 ;  /* 0x0000002800297213 */ /* 0x000fe20000000000 */
[----:B------:R-:W-:Y:S01]  /*0f90*/  IMAD R11, R2, R10, R17 ;  /* 0x0000000a020b7224 */ /* 0x000fe200078e0211 */
[----:B------:R-:W-:Y:S01]  /*0fa0*/  ISETP.GT.U32.AND P0, PT, R14, R3, PT ;  /* 0x000000030e00720c */ /* 0x000fe20003f04070 */
[----:B------:R-:W-:Y:S01]  /*0fb0*/  IMAD R13, R2, R16, R19 ;  /* 0x00000010020d7224 */ /* 0x000fe200078e0213 */
[----:B------:R-:W-:Y:S01]  /*0fc0*/  IABS R39, R38 ;  /* 0x0000002600277213 */ /* 0x000fe20000000000 */
[----:B-1----:R-:W-:Y:S01]  /*0fd0*/  VIADD R10, R4, 0xffffffed ;  /* 0xffffffed040a7836 */ /* 0x002fe20000000000 */
[----:B------:R-:W-:Y:S01]  /*0fe0*/  LOP3.LUT R44, R8, 0x24, RZ, 0xfc, !PT ;  /* 0x00000024082c7812 */ /* 0x000fe200078efcff */
[----:B------:R-:W-:Y:S01]  /*0ff0*/  VIADD R16, R4, 0xffffffec ;  /* 0xffffffec04107836 */ /* 0x000fe20000000000 */
[----:B------:R-:W-:Y:S01]  /*1000*/  LOP3.LUT R42, R8, 0x20, RZ, 0xfc, !PT ;  /* 0x00000020082a7812 */ /* 0x000fe200078efcff */
[----:B------:R-:W-:Y:S01]  /*1010*/  IMAD.HI.U32 R9, R6, R15, RZ ;  /* 0x0000000f06097227 */ /* 0x000fe200078e00ff */
[----:B------:R-:W-:-:S02]  /*1020*/  ISETP.GE.U32.AND P5, PT, R10, 0x7fffffae, PT ;  /* 0x7fffffae0a00780c */ /* 0x000fc40003fa6070 */
[----:B------:R-:W-:Y:S01]  /*1030*/  ISETP.GE.U32.AND P4, PT, R16, 0x7fffffad, PT ;  /* 0x7fffffad1000780c */ /* 0x000fe20003f86070 */
[----:B------:R-:W-:Y:S01]  /*1040*/  IMAD.HI.U32 R12, R6, R21, RZ ;  /* 0x00000015060c7227 */ /* 0x000fe200078e00ff */
[----:B------:R-:W-:Y:S02]  /*1050*/  SEL R77, RZ, 0x1fffe, P5 ;  /* 0x0001fffeff4d7807 */ /* 0x000fe40002800000 */
[----:B------:R-:W-:Y:S01]  /*1060*/  SEL R20, RZ, 0x1, P4 ;  /* 0x00000001ff147807 */ /* 0x000fe20002000000 */
[C---:B------:R-:W-:Y:S01]  /*1070*/  VIADD R10, R4.reuse, 0xffffffe9 ;  /* 0xffffffe9040a7836 */ /* 0x040fe20000000000 */
[----:B------:R-:W-:Y:S01]  /*1080*/  IABS R47, R44 ;  /* 0x0000002c002f7213 */ /* 0x000fe20000000000 */
[----:B------:R-:W-:Y:S01]  /*1090*/  IMAD.MOV R9, RZ, RZ, -R9 ;  /* 0x000000ffff097224 */ /* 0x000fe200078e0a09 */
[----:B------:R-:W-:Y:S01]  /*10a0*/  IABS R43, R42 ;  /* 0x0000002a002b7213 */ /* 0x000fe20000000000 */
[----:B------:R-:W-:Y:S01]  /*10b0*/  VIADD R16, R4, 0xffffffee ;  /* 0xffffffee04107836 */ /* 0x000fe20000000000 */
[----:B------:R-:W-:Y:S01]  /*10c0*/  ISETP.GE.U32.AND P4, PT, R10, 0x7fffffaa, PT ;  /* 0x7fffffaa0a00780c */ /* 0x000fe20003f86070 */
[----:B------:R-:W-:Y:S01]  /*10d0*/  IMAD.MOV R12, RZ, RZ, -R12 ;  /* 0x000000ffff0c7224 */ /* 0x000fe200078e0a0c */
[----:B------:R-:W-:Y:S01]  /*10e0*/  LOP3.LUT R46, R8, 0x26, RZ, 0xfc, !PT ;  /* 0x00000026082e7812 */ /* 0x000fe200078efcff */
[----:B------:R-:W-:Y:S01]  /*10f0*/  IMAD R9, R2, R9, R15 ;  /* 0x0000000902097224 */ /* 0x000fe200078e020f */
[----:B------:R-:W-:Y:S01]  /*1100*/  ISETP.GE.U32.AND P1, PT, R16, 0x7fffffaf, PT ;  /* 0x7fffffaf1000780c */ /* 0x000fe20003f26070 */
[----:B------:R-:W-:Y:S01]  /*1110*/  IMAD R15, R2, R12, R21 ;  /* 0x0000000c020f7224 */ /* 0x000fe200078e0215 */
[----:B------:R-:W-:Y:S01]  /*1120*/  SEL R81, RZ, 0x1fffe, P4 ;  /* 0x0001fffeff517807 */ /* 0x000fe20002000000 */
[C---:B------:R-:W-:Y:S01]  /*1130*/  VIADD R10, R4.reuse, 0xffffffeb ;  /* 0xffffffeb040a7836 */ /* 0x040fe20000000000 */
[----:B------:R-:W-:Y:S01]  /*1140*/  SEL R18, RZ, 0x4, P1 ;  /* 0x00000004ff127807 */ /* 0x000fe20000800000 */
[----:B------:R-:W-:Y:S01]  /*1150*/  VIADD R12, R4, 0xffffffe8 ;  /* 0xffffffe8040c7836 */ /* 0x000fe20000000000 */
[----:B------:R-:W-:Y:S01]  /*1160*/  LOP3.LUT R16, R8, 0xc, RZ, 0xfc, !PT ;  /* 0x0000000c08107812 */ /* 0x000fe200078efcff */
[----:B------:R-:W-:Y:S01]  /*1170*/  @!P0 IMAD.IADD R3, R3, 0x1, -R14 ;  /* 0x0000000103038824 */ /* 0x000fe200078e0a0e */
[----:B------:R-:W-:Y:S01]  /*1180*/  ISETP.GE.U32.AND P1, PT, R10, 0x7fffffac, PT ;  /* 0x7fffffac0a00780c */ /* 0x000fe20003f26070 */
[----:B------:R-:W-:Y:S01]  /*1190*/  VIADD R10, R4, 0xffffffe5 ;  /* 0xffffffe5040a7836 */ /* 0x000fe20000000000 */
[----:B------:R-:W-:Y:S01]  /*11a0*/  ISETP.GE.U32.AND P0, PT, R12, 0x7fffffa9, PT ;  /* 0x7fffffa90c00780c */ /* 0x000fe20003f06070 */
[C---:B------:R-:W-:Y:S01]  /*11b0*/  VIADD R12, R4.reuse, 0xffffffea ;  /* 0xffffffea040c7836 */ /* 0x040fe20000000000 */
[----:B------:R-:W-:Y:S01]  /*11c0*/  SEL R79, RZ, 0x7fff8, P1 ;  /* 0x0007fff8ff4f7807 */ /* 0x000fe20000800000 */
[----:B------:R-:W-:Y:S01]  /*11d0*/  VIADD R14, R4, 0xffffffef ;  /* 0xffffffef040e7836 */ /* 0x000fe20000000000 */
[----:B------:R-:W-:Y:S01]  /*11e0*/  SEL R24, RZ, 0x1, P0 ;  /* 0x00000001ff187807 */ /* 0x000fe20000000000 */
[----:B------:R-:W-:Y:S01]  /*11f0*/  IMAD.IADD R20, R20, 0x1, R77 ;  /* 0x0000000114147824 */ /* 0x000fe200078e024d */
[----:B------:R-:W-:Y:S01]  /*1200*/  ISETP.GE.U32.AND P0, PT, R10, 0x7fffffa6, PT ;  /* 0x7fffffa60a00780c */ /* 0x000fe20003f06070 */
[----:B------:R-:W-:Y:S01]  /*1210*/  VIADD R10, R4, 0xffffffe7 ;  /* 0xffffffe7040a7836 */ /* 0x000fe20000000000 */
[----:B------:R-:W-:Y:S01]  /*1220*/  ISETP.GE.U32.AND P5, PT, R12, 0x7fffffab, PT ;  /* 0x7fffffab0c00780c */ /* 0x000fe20003fa6070 */
[----:B------:R-:W-:Y:S01]  /*1230*/  VIADD R12, R4, 0xffffffe4 ;  /* 0xffffffe4040c7836 */ /* 0x000fe20000000000 */
[----:B------:R-:W-:Y:S01]  /*1240*/  ISETP.GE.U32.AND P6, PT, R14, 0x7fffffb0, PT ;  /* 0x7fffffb00e00780c */ /* 0x000fe20003fc6070 */
[----:B------:R-:W-:Y:S01]  /*1250*/  IMAD.IADD R24, R24, 0x1, R81 ;  /* 0x0000000118187824 */ /* 0x000fe200078e0251 */
[----:B------:R-:W-:-:S02]  /*1260*/  ISETP.GT.U32.AND P1, PT, R2, R7, PT ;  /* 0x000000070200720c */ /* 0x000fc40003f24070 */
[----:B------:R-:W-:Y:S02]  /*1270*/  SEL R22, RZ, 0x4, P5 ;  /* 0x00000004ff167807 */ /* 0x000fe40002800000 */
[----:B------:R-:W-:Y:S02]  /*1280*/  SEL R75, RZ, 0x7fff8, P6 ;  /* 0x0007fff8ff4b7807 */ /* 0x000fe40003000000 */
[----:B------:R-:W-:Y:S01]  /*1290*/  ISETP.GE.U32.AND P5, PT, R10, 0x7fffffa8, PT ;  /* 0x7fffffa80a00780c */ /* 0x000fe20003fa6070 */
[----:B------:R-:W-:Y:S01]  /*12a0*/  VIADD R10, R4, 0xffffffe1 ;  /* 0xffffffe1040a7836 */ /* 0x000fe20000000000 */
[----:B------:R-:W-:Y:S01]  /*12b0*/  ISETP.GE.U32.AND P6, PT, R12, 0x7fffffa5, PT ;  /* 0x7fffffa50c00780c */ /* 0x000fe20003fc6070 */
[----:B------:R-:W-:Y:S01]  /*12c0*/  VIADD R12, R4, 0xffffffe6 ;  /* 0xffffffe6040c7836 */ /* 0x000fe20000000000 */
[----:B------:R-:W-:Y:S02]  /*12d0*/  LOP3.LUT R14, R8, 0xa, RZ, 0xfc, !PT ;  /* 0x0000000a080e7812 */ /* 0x000fe400078efcff */
[----:B------:R-:W-:Y:S01]  /*12e0*/  SEL R28, RZ, 0x1, P6 ;  /* 0x00000001ff1c7807 */ /* 0x000fe20003000000 */
[----:B------:R-:W-:Y:S01]  /*12f0*/  @!P1 IMAD.IADD R7, R7, 0x1, -R2 ;  /* 0x0000000107079824 */ /* 0x000fe200078e0a02 */
[----:B------:R-:W-:-:S02]  /*1300*/  ISETP.GE.U32.AND P6, PT, R10, 0x7fffffa2, PT ;  /* 0x7fffffa20a00780c */ /* 0x000fc40003fc6070 */
[----:B------:R-:W-:Y:S02]  /*1310*/  SEL R83, RZ, 0x7fff8, P5 ;  /* 0x0007fff8ff537807 */ /* 0x000fe40002800000 */
[----:B------:R-:W-:Y:S02]  /*1320*/  SEL R89, RZ, 0x1fffe, P6 ;  /* 0x0001fffeff597807 */ /* 0x000fe40003000000 */
[C---:B------:R-:W-:Y:S02]  /*1330*/  ISETP.GT.U32.AND P6, PT, R2.reuse, R13, PT ;  /* 0x0000000d0200720c */ /* 0x040fe40003fc4070 */
[----:B------:R-:W-:Y:S02]  /*1340*/  ISETP.GT.U32.AND P1, PT, R2, R7, PT ;  /* 0x000000070200720c */ /* 0x000fe40003f24070 */
[----:B------:R-:W-:Y:S01]  /*1350*/  ISETP.GE.U32.AND P4, PT, R12, 0x7fffffa7, PT ;  /* 0x7fffffa70c00780c */ /* 0x000fe20003f86070 */
[----:B------:R-:W-:Y:S01]  /*1360*/  VIADD R12, R4, 0xffffffe2 ;  /* 0xffffffe2040c7836 */ /* 0x000fe20000000000 */
[----:B------:R-:W-:-:S02]  /*1370*/  ISETP.GT.U32.AND P5, PT, R2, R9, PT ;  /* 0x000000090200720c */ /* 0x000fc40003fa4070 */
[----:B------:R-:W-:Y:S02]  /*1380*/  IABS R17, R14 ;  /* 0x0000000e00117213 */ /* 0x000fe40000000000 */
[----:B------:R-:W-:Y:S02]  /*1390*/  SEL R26, RZ, 0x4, P4 ;  /* 0x00000004ff1a7807 */ /* 0x000fe40002000000 */
[----:B------:R-:W-:Y:S01]  /*13a0*/  ISETP.GT.U32.AND P4, PT, R2, R11, PT ;  /* 0x0000000b0200720c */ /* 0x000fe20003f84070 */
[--C-:B------:R-:W-:Y:S01]  /*13b0*/  @!P6 IMAD.IADD R13, R13, 0x1, -R2.reuse ;  /* 0x000000010d0de824 */ /* 0x100fe200078e0a02 */
[----:B------:R-:W-:Y:S01]  /*13c0*/  SEL R85, RZ, 0x1fffe, P0 ;  /* 0x0001fffeff557807 */ /* 0x000fe20000000000 */
[----:B------:R-:W-:Y:S01]  /*13d0*/  IMAD.HI.U32 R10, R6, R17, RZ ;  /* 0x00000011060a7227 */ /* 0x000fe200078e00ff */
[----:B------:R-:W-:Y:S02]  /*13e0*/  ISETP.GE.U32.AND P0, PT, R12, 0x7fffffa3, PT ;  /* 0x7fffffa30c00780c */ /* 0x000fe40003f06070 */
[----:B------:R-:W-:Y:S01]  /*13f0*/  IABS R19, R16 ;  /* 0x0000001000137213 */ /* 0x000fe20000000000 */
[----:B------:R-:W-:Y:S01]  /*1400*/  @!P1 IMAD.IADD R7, R7, 0x1, -R2 ;  /* 0x0000000107079824 */ /* 0x000fe200078e0a02 */
[----:B------:R-:W-:Y:S01]  /*1410*/  ISETP.GT.U32.AND P1, PT, R2, R13, PT ;  /* 0x0000000d0200720c */ /* 0x000fe20003f24070 */
[----:B------:R-:W-:Y:S01]  /*1420*/  VIADD R12, R4, 0xffffffe3 ;  /* 0xffffffe3040c7836 */ /* 0x000fe20000000000 */
[----:B------:R-:W-:Y:S01]  /*1430*/  SEL R30, RZ, 0x4, P0 ;  /* 0x00000004ff1e7807 */ /* 0x000fe20000000000 */
[----:B------:R-:W-:Y:S01]  /*1440*/  IMAD.MOV R10, RZ, RZ, -R10 ;  /* 0x000000ffff0a7224 */ /* 0x000fe200078e0a0a */
[----:B------:R-:W-:Y:S01]  /*1450*/  IABS R49, R46 ;  /* 0x0000002e00317213 */ /* 0x000fe20000000000 */
[----:B------:R-:W-:Y:S01]  /*1460*/  @!P5 IMAD.IADD R9, R9, 0x1, -R2 ;  /* 0x000000010909d824 */ /* 0x000fe200078e0a02 */
[----:B------:R-:W-:Y:S01]  /*1470*/  ISETP.GE.AND P5, PT, R8, RZ, PT ;  /* 0x000000ff0800720c */ /* 0x000fe20003fa6270 */
[----:B------:R-:W-:Y:S01]  /*1480*/  IMAD R17, R2, R10, R17 ;  /* 0x0000000a02117224 */ /* 0x000fe200078e0211 */
[----:B------:R-:W-:Y:S01]  /*1490*/  ISETP.GE.U32.AND P0, PT, R12, 0x7fffffa4, PT ;  /* 0x7fffffa40c00780c */ /* 0x000fe20003f06070 */
[----:B------:R-:W-:Y:S01]  /*14a0*/  IMAD.HI.U32 R10, R6, R19, RZ ;  /* 0x00000013060a7227 */ /* 0x000fe200078e00ff */
[----:B------:R-:W-:-:S02]  /*14b0*/  LOP3.LUT R12, R8, 0xe, RZ, 0xfc, !PT ;  /* 0x0000000e080c7812 */ /* 0x000fc400078efcff */
[----:B------:R-:W-:Y:S01]  /*14c0*/  SEL R87, RZ, 0x7fff8, P0 ;  /* 0x0007fff8ff577807 */ /* 0x000fe20000000000 */
[----:B------:R-:W-:Y:S01]  /*14d0*/  @!P4 IMAD.IADD R11, R11, 0x1, -R2 ;  /* 0x000000010b0bc824 */ /* 0x000fe200078e0a02 */
[----:B------:R-:W-:Y:S01]  /*14e0*/  IABS R21, R12 ;  /* 0x0000000c00157213 */ /* 0x000fe20000000000 */
[----:B------:R-:W-:Y:S01]  /*14f0*/  IMAD.MOV R10, RZ, RZ, -R10 ;  /* 0x000000ffff0a7224 */ /* 0x000fe200078e0a0a */
[C---:B------:R-:W-:Y:S01]  /*1500*/  ISETP.GT.U32.AND P4, PT, R2.reuse, R9, PT ;  /* 0x000000090200720c */ /* 0x040fe20003f84070 */
[----:B------:R-:W-:Y:S01]  /*1510*/  @!P1 IMAD.IADD R13, R13, 0x1, -R2 ;  /* 0x000000010d0d9824 */ /* 0x000fe200078e0a02 */
[C---:B------:R-:W-:Y:S01]  /*1520*/  ISETP.GT.U32.AND P6, PT, R2.reuse, R11, PT ;  /* 0x0000000b0200720c */ /* 0x040fe20003fc4070 */
[C---:B------:R-:W-:Y:S01]  /*1530*/  IMAD R19, R2.reuse, R10, R19 ;  /* 0x0000000a02137224 */ /* 0x040fe200078e0213 */
[----:B------:R-:W-:Y:S01]  /*1540*/  ISETP.GT.U32.AND P0, PT, R2, R15, PT ;  /* 0x0000000f0200720c */ /* 0x000fe20003f04070 */
[----:B------:R-:W-:Y:S01]  /*1550*/  IMAD.HI.U32 R10, R6, R21, RZ ;  /* 0x00000015060a7227 */ /* 0x000fe200078e00ff */
[----:B------:R-:W-:-:S02]  /*1560*/  ISETP.GE.AND P1, PT, R25, RZ, PT ;  /* 0x000000ff1900720c */ /* 0x000fc40003f26270 */
[----:B------:R-:W-:Y:S01]  /*1570*/  LOP3.LUT R48, R8, 0x28, RZ, 0xfc, !PT ;  /* 0x0000002808307812 */ /* 0x000fe200078efcff */
[----:B------:R-:W-:Y:S01]  /*1580*/  @!P5 IMAD.MOV R7, RZ, RZ, -R7 ;  /* 0x000000ffff07d224 */ /* 0x000fe200078e0a07 */
[C---:B------:R-:W-:Y:S01]  /*1590*/  ISETP.GT.U32.AND P5, PT, R2.reuse, R17, PT ;  /* 0x000000110200720c */ /* 0x040fe20003fa4070 */
[----:B------:R-:W-:Y:S01]  /*15a0*/  IMAD.MOV R10, RZ, RZ, -R10 ;  /* 0x000000ffff0a7224 */ /* 0x000fe200078e0a0a */
[----:B------:R-:W-:Y:S01]  /*15b0*/  IABS R51, R48 ;  /* 0x0000003000337213 */ /* 0x000fe20000000000 */
[--C-:B------:R-:W-:Y:S01]  /*15c0*/  @!P4 IMAD.IADD R9, R9, 0x1, -R2.reuse ;  /* 0x000000010909c824 */ /* 0x100fe200078e0a02 */
[C---:B------:R-:W-:Y:S01]  /*15d0*/  ISETP.GT.U32.AND P4, PT, R2.reuse, R19, PT ;  /* 0x000000130200720c */ /* 0x040fe20003f84070 */
[----:B------:R-:W-:Y:S01]  /*15e0*/  IMAD R21, R2, R10, R21 ;  /* 0x0000000a02157224 */ /* 0x000fe200078e0215 */
[----:B------:R-:W-:Y:S01]  /*15f0*/  LOP3.LUT R24, R24, 0x3, RZ, 0xc0, !PT ;  /* 0x0000000318187812 */ /* 0x000fe200078ec0ff */
[--C-:B------:R-:W-:Y:S01]  /*1600*/  @!P6 IMAD.IADD R11, R11, 0x1, -R2.reuse ;  /* 0x000000010b0be824 */ /* 0x100fe200078e0a02 */
[----:B------:R-:W-:Y:S01]  /*1610*/  ISETP.GE.AND P6, PT, R23, RZ, PT ;  /* 0x000000ff1700720c */ /* 0x000fe20003fc6270 */
[--C-:B------:R-:W-:Y:S01]  /*1620*/  @!P0 IMAD.IADD R15, R15, 0x1, -R2.reuse ;  /* 0x000000010f0f8824 */ /* 0x100fe200078e0a02 */
[----:B------:R-:W-:Y:S01]  /*1630*/  IABS R23, R29 ;  /* 0x0000001d00177213 */ /* 0x000fe20000000000 */
[----:B------:R-:W-:Y:S01]  /*1640*/  @!P1 IMAD.MOV R13, RZ, RZ, -R13 ;  /* 0x000000ffff0d9224 */ /* 0x000fe200078e0a0d */
[C---:B------:R-:W-:Y:S01]  /*1650*/  ISETP.GT.U32.AND P1, PT, R2.reuse, R21, PT ;  /* 0x000000150200720c */ /* 0x040fe20003f24070 */
[----:B------:R-:W-:Y:S01]  /*1660*/  @!P5 IMAD.IADD R17, R17, 0x1, -R2 ;  /* 0x000000011111d824 */ /* 0x000fe200078e0a02 */
[----:B------:R-:W-:Y:S01]  /*1670*/  ISETP.GT.U32.AND P5, PT, R2, R15, PT ;  /* 0x0000000f0200720c */ /* 0x000fe20003fa4070 */
[----:B------:R-:W-:Y:S01]  /*1680*/  IMAD.HI.U32 R10, R6, R23, RZ ;  /* 0x00000017060a7227 */ /* 0x000fe200078e00ff */
[----:B------:R-:W-:-:S02]  /*1690*/  ISETP.GE.AND P0, PT, R27, RZ, PT ;  /* 0x000000ff1b00720c */ /* 0x000fc40003f06270 */
[----:B------:R-:W-:Y:S01]  /*16a0*/  IADD3 R22, PT, PT, R24, R79, R22 ;  /* 0x0000004f18167210 */ /* 0x000fe20007ffe016 */
[----:B------:R-:W-:Y:S01]  /*16b0*/  @!P3 IMAD.MOV R9, RZ, RZ, -R9 ;  /* 0x000000ffff09b224 */ /* 0x000fe200078e0a09 */
[----:B------:R-:W-:Y:S01]  /*16c0*/  ISETP.GT.U32.AND P3, PT, R2, R17, PT ;  /* 0x000000110200720c */ /* 0x000fe20003f64070 */
[----:B------:R-:W-:Y:S01]  /*16d0*/  IMAD.MOV R10, RZ, RZ, -R10 ;  /* 0x000000ffff0a7224 */ /* 0x000fe200078e0a0a */
[----:B------:R-:W-:Y:S01]  /*16e0*/  LOP3.LUT R20, R20, 0x3, RZ, 0xc0, !PT ;  /* 0x0000000314147812 */ /* 0x000fe200078ec0ff */
[--C-:B------:R-:W-:Y:S02]  /*16f0*/  @!P4 IMAD.IADD R19, R19, 0x1, -R2.reuse ;  /* 0x000000011313c824 */ /* 0x100fe400078e0a02 */
[----:B------:R-:W-:Y:S01]  /*1700*/  @!P6 IMAD.MOV R11, RZ, RZ, -R11 ;  /* 0x000000ffff0be224 */ /* 0x000fe200078e0a0b */
[----:B------:R-:W-:Y:S01]  /*1710*/  ISETP.GE.AND P6, PT, R14, RZ, PT ;  /* 0x000000ff0e00720c */ /* 0x000fe20003fc6270 */
[----:B------:R-:W-:Y:S01]  /*1720*/  IMAD R23, R2, R10, R23 ;  /* 0x0000000a02177224 */ /* 0x000fe200078e0217 */
[----:B------:R-:W-:Y:S01]  /*1730*/  LOP3.LUT R10, R8, 0x12, RZ, 0xfc, !PT ;  /* 0x00000012080a7812 */ /* 0x000fe200078efcff */
[--C-:B------:R-:W-:Y:S01]  /*1740*/  @!P1 IMAD.IADD R21, R21, 0x1, -R2.reuse ;  /* 0x0000000115159824 */ /* 0x100fe200078e0a02 */
[C---:B------:R-:W-:Y:S01]  /*1750*/  ISETP.GT.U32.AND P4, PT, R2.reuse, R19, PT ;  /* 0x000000130200720c */ /* 0x040fe20003f84070 */
[--C-:B------:R-:W-:Y:S01]  /*1760*/  @!P5 IMAD.IADD R15, R15, 0x1, -R2.reuse ;  /* 0x000000010f0fd824 */ /* 0x100fe200078e0a02 */
[----:B------:R-:W-:Y:S01]  /*1770*/  IABS R25, R10 ;  /* 0x0000000a00197213 */ /* 0x000fe20000000000 */
[----:B------:R-:W-:Y:S01]  /*1780*/  @!P3 IMAD.IADD R17, R17, 0x1, -R2 ;  /* 0x000000011111b824 */ /* 0x000fe200078e0a02 */
[----:B------:R-:W-:Y:S01]  /*1790*/  ISETP.GT.U32.AND P1, PT, R2, R21, PT ;  /* 0x000000150200720c */ /* 0x000fe20003f24070 */
[----:B------:R-:W-:Y:S01]  /*17a0*/  @!P0 IMAD.MOV R15, RZ, RZ, -R15 ;  /* 0x000000ffff0f8224 */ /* 0x000fe200078e0a0f */
[----:B------:R-:W-:Y:S01]  /*17b0*/  ISETP.GE.AND P5, PT, R16, RZ, PT ;  /* 0x000000ff1000720c */ /* 0x000fe20003fa6270 */
[----:B------:R-:W-:Y:S01]  /*17c0*/  IMAD.IADD R28, R28, 0x1, R85 ;  /* 0x000000011c1c7824 */ /* 0x000fe200078e0255 */
[----:B------:R-:W-:Y:S01]  /*17d0*/  ISETP.GE.AND P3, PT, R12, RZ, PT ;  /* 0x000000ff0c00720c */ /* 0x000fe20003f66270 */
[----:B------:R-:W-:Y:S01]  /*17e0*/  @!P6 IMAD.MOV R17, RZ, RZ, -R17 ;  /* 0x000000ffff11e224 */ /* 0x000fe200078e0a11 */
[----:B------:R-:W-:Y:S01]  /*17f0*/  ISETP.GE.AND P0, PT, R10, RZ, PT ;  /* 0x000000ff0a00720c */ /* 0x000fe20003f06270 */
[----:B------:R-:W-:Y:S01]  /*1800*/  IMAD.HI.U32 R10, R6, R25, RZ ;  /* 0x00000019060a7227 */ /* 0x000fe200078e00ff */
[----:B------:R-:W-:-:S02]  /*1810*/  LOP3.LUT R14, R8, 0x16, RZ, 0xfc, !PT ;  /* 0x00000016080e7812 */ /* 0x000fc400078efcff */
[----:B------:R-:W-:Y:S01]  /*1820*/  ISETP.GT.U32.AND P6, PT, R2, R23, PT ;  /* 0x000000170200720c */ /* 0x000fe20003fc4070 */
[----:B------:R-:W-:Y:S01]  /*1830*/  IMAD.MOV R16, RZ, RZ, -R10 ;  /* 0x000000ffff107224 */ /* 0x000fe200078e0a0a */
[----:B------:R-:W-:Y:S01]  /*1840*/  LOP3.LUT R12, R8, 0x14, RZ, 0xfc, !PT ;  /* 0x00000014080c7812 */ /* 0x000fe200078efcff */
[--C-:B------:R-:W-:Y:S01]  /*1850*/  @!P4 IMAD.IADD R19, R19, 0x1, -R2.reuse ;  /* 0x000000011313c824 */ /* 0x100fe200078e0a02 */
[----:B------:R-:W-:Y:S01]  /*1860*/  ISETP.GE.AND P4, PT, R29, RZ, PT ;  /* 0x000000ff1d00720c */ /* 0x000fe20003f86270 */
[----:B------:R-:W-:Y:S01]  /*1870*/  @!P1 IMAD.IADD R21, R21, 0x1, -R2 ;  /* 0x0000000115159824 */ /* 0x000fe200078e0a02 */
[----:B------:R-:W-:Y:S01]  /*1880*/  IABS R29, R14 ;  /* 0x0000000e001d7213 */ /* 0x000fe20000000000 */
[----:B------:R-:W-:Y:S01]  /*1890*/  IMAD R25, R2, R16, R25 ;  /* 0x0000001002197224 */ /* 0x000fe200078e0219 */
[----:B------:R-:W-:Y:S01]  /*18a0*/  IABS R27, R12 ;  /* 0x0000000c001b7213 */ /* 0x000fe20000000000 */
[----:B------:R-:W-:Y:S01]  /*18b0*/  @!P5 IMAD.MOV R19, RZ, RZ, -R19 ;  /* 0x000000ffff13d224 */ /* 0x000fe200078e0a13 */
[----:B------:R-:W-:Y:S01]  /*18c0*/  ISETP.GE.AND P5, PT, R12, RZ, PT ;  /* 0x000000ff0c00720c */ /* 0x000fe20003fa6270 */
[----:B------:R-:W-:Y:S01]  /*18d0*/  @!P3 IMAD.MOV R21, RZ, RZ, -R21 ;  /* 0x000000ffff15b224 */ /* 0x000fe200078e0a15 */
[----:B------:R-:W-:Y:S01]  /*18e0*/  ISETP.GT.U32.AND P3, PT, R2, R25, PT ;  /* 0x000000190200720c */ /* 0x000fe20003f64070 */
[----:B------:R-:W-:Y:S01]  /*18f0*/  IMAD.HI.U32 R12, R6, R29, RZ ;  /* 0x0000001d060c7227 */ /* 0x000fe200078e00ff */
[----:B------:R-:W-:-:S02]  /*1900*/  ISETP.GE.AND P1, PT, R14, RZ, PT ;  /* 0x000000ff0e00720c */ /* 0x000fc40003f26270 */
[----:B------:R-:W-:Y:S01]  /*1910*/  LOP3.LUT R28, R28, 0x3, RZ, 0xc0, !PT ;  /* 0x000000031c1c7812 */ /* 0x000fe200078ec0ff */
[----:B------:R-:W-:Y:S01]  /*1920*/  @!P6 IMAD.IADD R23, R23, 0x1, -R2 ;  /* 0x000000011717e824 */ /* 0x000fe200078e0a02 */
[----:B------:R-:W-:Y:S01]  /*1930*/  IADD3 R18, PT, PT, R20, R75, R18 ;  /* 0x0000004b14127210 */ /* 0x000fe20007ffe012 */
[----:B------:R-:W-:Y:S01]  /*1940*/  IMAD.MOV R12, RZ, RZ, -R12 ;  /* 0x000000ffff0c7224 */ /* 0x000fe200078e0a0c */
[----:B------:R-:W-:Y:S01]  /*1950*/  IADD3 R26, PT, PT, R28, R83, R26 ;  /* 0x000000531c1a7210 */ /* 0x000fe20007ffe01a */
[----:B------:R-:W-:Y:S01]  /*1960*/  IMAD.HI.U32 R10, R6, R27, RZ ;  /* 0x0000001b060a7227 */ /* 0x000fe200078e00ff */
[----:B------:R-:W-:-:S03]  /*1970*/  ISETP.GT.U32.AND P6, PT, R2, R23, PT ;  /* 0x000000170200720c */ /* 0x000fc60003fc4070 */
[C---:B------:R-:W-:Y:S02]  /*1980*/  IMAD R29, R2.reuse, R12, R29 ;  /* 0x0000000c021d7224 */ /* 0x040fe400078e021d */
[----:B------:R-:W-:Y:S02]  /*1990*/  @!P3 IMAD.IADD R25, R25, 0x1, -R2 ;  /* 0x000000011919b824 */ /* 0x000fe400078e0a02 */
[----:B------:R-:W-:Y:S01]  /*19a0*/  IMAD.MOV R10, RZ, RZ, -R10 ;  /* 0x000000ffff0a7224 */ /* 0x000fe200078e0a0a */
[----:B------:R-:W-:Y:S01]  /*19b0*/  ISETP.GT.U32.AND P3, PT, R2, R29, PT ;  /* 0x0000001d0200720c */ /* 0x000fe20003f64070 */
[----:B------:R-:W-:-:S04]  /*19c0*/  IMAD.HI.U32 R14, R6, R31, RZ ;  /* 0x0000001f060e7227 */ /* 0x000fc800078e00ff */
[----:B------:R-:W-:Y:S02]  /*19d0*/  IMAD R27, R2, R10, R27 ;  /* 0x0000000a021b7224 */ /* 0x000fe400078e021b */
[----:B------:R-:W-:Y:S02]  /*19e0*/  @!P6 IMAD.IADD R23, R23, 0x1, -R2 ;  /* 0x000000011717e824 */ /* 0x000fe400078e0a02 */
[----:B------:R-:W-:Y:S01]  /*19f0*/  IMAD.HI.U32 R10, R6, R33, RZ ;  /* 0x00000021060a7227 */ /* 0x000fe200078e00ff */
[----:B------:R-:W-:-:S03]  /*1a00*/  ISETP.GT.U32.AND P6, PT, R2, R27, PT ;  /* 0x0000001b0200720c */ /* 0x000fc60003fc4070 */
[----:B------:R-:W-:Y:S02]  /*1a10*/  @!P3 IMAD.IADD R29, R29, 0x1, -R2 ;  /* 0x000000011d1db824 */ /* 0x000fe400078e0a02 */
[----:B------:R-:W-:Y:S02]  /*1a20*/  IMAD.MOV R10, RZ, RZ, -R10 ;  /* 0x000000ffff0a7224 */ /* 0x000fe400078e0a0a */
[----:B------:R-:W-:Y:S01]  /*1a30*/  IMAD.MOV R14, RZ, RZ, -R14 ;  /* 0x000000ffff0e7224 */ /* 0x000fe200078e0a0e */
[C---:B------:R-:W-:Y:S01]  /*1a40*/  ISETP.GT.U32.AND P3, PT, R2.reuse, R29, PT ;  /* 0x0000001d0200720c */ /* 0x040fe20003f64070 */
[C---:B------:R-:W-:Y:S02]  /*1a50*/  IMAD R33, R2.reuse, R10, R33 ;  /* 0x0000000a02217224 */ /* 0x040fe400078e0221 */
[C---:B------:R-:W-:Y:S02]  /*1a60*/  IMAD R31, R2.reuse, R14, R31 ;  /* 0x0000000e021f7224 */ /* 0x040fe400078e021f */
[----:B------:R-:W-:Y:S01]  /*1a70*/  @!P6 IMAD.IADD R27, R27, 0x1, -R2 ;  /* 0x000000011b1be824 */ /* 0x000fe200078e0a02 */
[----:B------:R-:W-:Y:S01]  /*1a80*/  ISETP.GT.U32.AND P6, PT, R2, R25, PT ;  /* 0x000000190200720c */ /* 0x000fe20003fc4070 */
[----:B------:R-:W-:-:S04]  /*1a90*/  IMAD.HI.U32 R14, R6, R41, RZ ;  /* 0x00000029060e7227 */ /* 0x000fc800078e00ff */
[----:B------:R-:W-:-:S04]  /*1aa0*/  IMAD.HI.U32 R12, R6, R39, RZ ;  /* 0x00000027060c7227 */ /* 0x000fc800078e00ff */
[----:B------:R-:W-:Y:S01]  /*1ab0*/  @!P3 IMAD.IADD R29, R29, 0x1, -R2 ;  /* 0x000000011d1db824 */ /* 0x000fe200078e0a02 */
[C---:B------:R-:W-:Y:S01]  /*1ac0*/  ISETP.GT.U32.AND P3, PT, R2.reuse, R33, PT ;  /* 0x000000210200720c */ /* 0x040fe20003f64070 */
[----:B------:R-:W-:Y:S02]  /*1ad0*/  IMAD.MOV R14, RZ, RZ, -R14 ;  /* 0x000000ffff0e7224 */ /* 0x000fe400078e0a0e */
[----:B------:R-:W-:Y:S01]  /*1ae0*/  @!P6 IMAD.IADD R25, R25, 0x1, -R2 ;  /* 0x000000011919e824 */ /* 0x000fe200078e0a02 */
[C---:B------:R-:W-:Y:S01]  /*1af0*/  ISETP.GT.U32.AND P6, PT, R2.reuse, R31, PT ;  /* 0x0000001f0200720c */ /* 0x040fe20003fc4070 */
[----:B------:R-:W-:Y:S02]  /*1b00*/  IMAD.MOV R12, RZ, RZ, -R12 ;  /* 0x000000ffff0c7224 */ /* 0x000fe400078e0a0c */
[C---:B------:R-:W-:Y:S02]  /*1b10*/  IMAD R41, R2.reuse, R14, R41 ;  /* 0x0000000e02297224 */ /* 0x040fe400078e0229 */
[----:B------:R-:W-:-:S02]  /*1b20*/  IMAD R39, R2, R12, R39 ;  /* 0x0000000c02277224 */ /* 0x000fc400078e0227 */
[----:B------:R-:W-:Y:S01]  /*1b30*/  @!P4 IMAD.MOV R23, RZ, RZ, -R23 ;  /* 0x000000ffff17c224 */ /* 0x000fe200078e0a17 */
[C---:B------:R-:W-:Y:S01]  /*1b40*/  ISETP.GT.U32.AND P4, PT, R2.reuse, R27, PT ;  /* 0x0000001b0200720c */ /* 0x040fe20003f84070 */
[--C-:B------:R-:W-:Y:S01]  /*1b50*/  @!P3 IMAD.IADD R33, R33, 0x1, -R2.reuse ;  /* 0x000000012121b824 */ /* 0x100fe200078e0a02 */
[C---:B------:R-:W-:Y:S01]  /*1b60*/  ISETP.GT.U32.AND P3, PT, R2.reuse, R41, PT ;  /* 0x000000290200720c */ /* 0x040fe20003f64070 */
[----:B------:R-:W-:Y:S02]  /*1b70*/  @!P0 IMAD.MOV R25, RZ, RZ, -R25 ;  /* 0x000000ffff198224 */ /* 0x000fe400078e0a19 */
[----:B------:R-:W-:Y:S01]  /*1b80*/  @!P6 IMAD.IADD R31, R31, 0x1, -R2 ;  /* 0x000000011f1fe824 */ /* 0x000fe200078e0a02 */
[----:B------:R-:W-:Y:S01]  /*1b90*/  ISETP.GT.U32.AND P0, PT, R2, R33, PT ;  /* 0x000000210200720c */ /* 0x000fe20003f04070 */
[----:B------:R-:W-:Y:S01]  /*1ba0*/  IMAD.HI.U32 R12, R6, R47, RZ ;  /* 0x0000002f060c7227 */ /* 0x000fe200078e00ff */
[----:B------:R-:W-:-:S03]  /*1bb0*/  ISETP.GT.U32.AND P6, PT, R2, R39, PT ;  /* 0x000000270200720c */ /* 0x000fc60003fc4070 */
[----:B------:R-:W-:-:S04]  /*1bc0*/  IMAD.HI.U32 R16, R6, R43, RZ ;  /* 0x0000002b06107227 */ /* 0x000fc800078e00ff */
[----:B------:R-:W-:Y:S02]  /*1bd0*/  IMAD.MOV R12, RZ, RZ, -R12 ;  /* 0x000000ffff0c7224 */ /* 0x000fe400078e0a0c */
[----:B------:R-:W-:Y:S02]  /*1be0*/  IMAD.MOV R16, RZ, RZ, -R16 ;  /* 0x000000ffff107224 */ /* 0x000fe400078e0a10 */
[C---:B------:R-:W-:Y:S02]  /*1bf0*/  IMAD R47, R2.reuse, R12, R47 ;  /* 0x0000000c022f7224 */ /* 0x040fe400078e022f */
[----:B------:R-:W-:Y:S02]  /*1c00*/  IMAD R43, R2, R16, R43 ;  /* 0x00000010022b7224 */ /* 0x000fe400078e022b */
[--C-:B------:R-:W-:Y:S01]  /*1c10*/  @!P4 IMAD.IADD R27, R27, 0x1, -R2.reuse ;  /* 0x000000011b1bc824 */ /* 0x100fe200078e0a02 */
[----:B------:R-:W-:Y:S01]  /*1c20*/  ISETP.GE.AND P4, PT, R32, RZ, PT ;  /* 0x000000ff2000720c */ /* 0x000fe20003f86270 */
[--C-:B------:R-:W-:Y:S01]  /*1c30*/  @!P3 IMAD.IADD R41, R41, 0x1, -R2.reuse ;  /* 0x000000012929b824 */ /* 0x100fe200078e0a02 */
[C---:B------:R-:W-:Y:S01]  /*1c40*/  ISETP.GT.U32.AND P3, PT, R2.reuse, R31, PT ;  /* 0x0000001f0200720c */ /* 0x040fe20003f64070 */
[----:B------:R-:W-:Y:S01]  /*1c50*/  @!P0 IMAD.IADD R33, R33, 0x1, -R2 ;  /* 0x0000000121218824 */ /* 0x000fe200078e0a02 */
[----:B------:R-:W-:Y:S01]  /*1c60*/  ISETP.GT.U32.AND P0, PT, R2, R47, PT ;  /* 0x0000002f0200720c */ /* 0x000fe20003f04070 */
[----:B------:R-:W-:Y:S01]  /*1c70*/  IMAD.HI.U32 R14, R6, R49, RZ ;  /* 0x00000031060e7227 */ /* 0x000fe200078e00ff */
[----:B------:R-:W-:-:S03]  /*1c80*/  LOP3.LUT R32, R8, 0x22, RZ, 0xfc, !PT ;  /* 0x0000002208207812 */ /* 0x000fc600078efcff */
[----:B------:R-:W-:Y:S01]  /*1c90*/  @!P6 IMAD.IADD R39, R39, 0x1, -R2 ;  /* 0x000000012727e824 */ /* 0x000fe200078e0a02 */
[C---:B------:R-:W-:Y:S01]  /*1ca0*/  ISETP.GT.U32.AND P6, PT, R2.reuse, R43, PT ;  /* 0x0000002b0200720c */ /* 0x040fe20003fc4070 */
[----:B------:R-:W-:Y:S01]  /*1cb0*/  IMAD.MOV R14, RZ, RZ, -R14 ;  /* 0x000000ffff0e7224 */ /* 0x000fe200078e0a0e */
[----:B------:R-:W-:Y:S01]  /*1cc0*/  IABS R45, R32 ;  /* 0x00000020002d7213 */ /* 0x000fe20000000000 */
[----:B------:R-:W-:Y:S01]  /*1cd0*/  @!P5 IMAD.MOV R27, RZ, RZ, -R27 ;  /* 0x000000ffff1bd224 */ /* 0x000fe200078e0a1b */
[C---:B------:R-:W-:Y:S01]  /*1ce0*/  ISETP.GT.U32.AND P5, PT, R2.reuse, R41, PT ;  /* 0x000000290200720c */ /* 0x040fe20003fa4070 */
[----:B------:R-:W-:Y:S01]  /*1cf0*/  IMAD R49, R2, R14, R49 ;  /* 0x0000000e02317224 */ /* 0x000fe200078e0231 */
[----:B------:R-:W-:Y:S01]  /*1d00*/  LOP3.LUT R14, R8, 0x2a, RZ, 0xfc, !PT ;  /* 0x0000002a080e7812 */ /* 0x000fe200078efcff */
[----:B------:R-:W-:-:S03]  /*1d10*/  IMAD.HI.U32 R10, R6, R45, RZ ;  /* 0x0000002d060a7227 */ /* 0x000fc600078e00ff */
[----:B------:R-:W-:Y:S01]  /*1d20*/  IABS R53, R14 ;  /* 0x0000000e00357213 */ /* 0x000fe20000000000 */
[--C-:B------:R-:W-:Y:S02]  /*1d30*/  @!P3 IMAD.IADD R31, R31, 0x1, -R2.reuse ;  /* 0x000000011f1fb824 */ /* 0x100fe400078e0a02 */
[----:B------:R-:W-:Y:S01]  /*1d40*/  @!P0 IMAD.IADD R47, R47, 0x1, -R2 ;  /* 0x000000012f2f8824 */ /* 0x000fe200078e0a02 */
[----:B------:R-:W-:Y:S01]  /*1d50*/  ISETP.GE.AND P0, PT, R40, RZ, PT ;  /* 0x000000ff2800720c */ /* 0x000fe20003f06270 */
[----:B------:R-:W-:Y:S01]  /*1d60*/  IMAD.MOV R10, RZ, RZ, -R10 ;  /* 0x000000ffff0a7224 */ /* 0x000fe200078e0a0a */
[----:B------:R-:W-:Y:S01]  /*1d70*/  LOP3.LUT R40, R8, 0x30, RZ, 0xfc, !PT ;  /* 0x0000003008287812 */ /* 0x000fe200078efcff */
[----:B------:R-:W-:Y:S01]  /*1d80*/  @!P6 IMAD.IADD R43, R43, 0x1, -R2 ;  /* 0x000000012b2be824 */ /* 0x000fe200078e0a02 */
[C---:B------:R-:W-:Y:S01]  /*1d90*/  ISETP.GT.U32.AND P6, PT, R2.reuse, R39, PT ;  /* 0x000000270200720c */ /* 0x040fe20003fc4070 */
[----:B------:R-:W-:Y:S01]  /*1da0*/  @!P4 IMAD.MOV R31, RZ, RZ, -R31 ;  /* 0x000000ffff1fc224 */ /* 0x000fe200078e0a1f */
[C---:B------:R-:W-:Y:S01]  /*1db0*/  ISETP.GT.U32.AND P4, PT, R2.reuse, R47, PT ;  /* 0x0000002f0200720c */ /* 0x040fe20003f84070 */
[C---:B------:R-:W-:Y:S01]  /*1dc0*/  IMAD R45, R2.reuse, R10, R45 ;  /* 0x0000000a022d7224 */ /* 0x040fe200078e022d */
[----:B------:R-:W-:Y:S01]  /*1dd0*/  IABS R59, R40 ;  /* 0x00000028003b7213 */ /* 0x000fe20000000000 */
[----:B------:R-:W-:Y:S01]  /*1de0*/  @!P1 IMAD.MOV R29, RZ, RZ, -R29 ;  /* 0x000000ffff1d9224 */ /* 0x000fe200078e0a1d */
[----:B------:R-:W-:Y:S01]  /*1df0*/  ISETP.GT.U32.AND P1, PT, R2, R43, PT ;  /* 0x0000002b0200720c */ /* 0x000fe20003f24070 */
[----:B------:R-:W-:Y:S01]  /*1e00*/  IMAD.HI.U32 R10, R6, R53, RZ ;  /* 0x00000035060a7227 */ /* 0x000fe200078e00ff */
[----:B------:R-:W-:-:S03]  /*1e10*/  ISETP.GT.U32.AND P3, PT, R2, R45, PT ;  /* 0x0000002d0200720c */ /* 0x000fc60003f64070 */
[----:B------:R-:W-:-:S04]  /*1e20*/  IMAD.HI.U32 R16, R6, R51, RZ ;  /* 0x0000003306107227 */ /* 0x000fc800078e00ff */
[----:B------:R-:W-:Y:S01]  /*1e30*/  @!P5 IMAD.IADD R41, R41, 0x1, -R2 ;  /* 0x000000012929d824 */ /* 0x000fe200078e0a02 */
[----:B------:R-:W-:Y:S01]  /*1e40*/  ISETP.GE.AND P5, PT, R36, RZ, PT ;  /* 0x000000ff2400720c */ /* 0x000fe20003fa6270 */
[----:B------:R-:W-:Y:S01]  /*1e50*/  IMAD.MOV R12, RZ, RZ, -R10 ;  /* 0x000000ffff0c7224 */ /* 0x000fe200078e0a0a */
[----:B------:R-:W-:Y:S01]  /*1e60*/  LOP3.LUT R36, R8, 0x2c, RZ, 0xfc, !PT ;  /* 0x0000002c08247812 */ /* 0x000fe200078efcff */
[----:B------:R-:W-:Y:S02]  /*1e70*/  IMAD.MOV R16, RZ, RZ, -R16 ;  /* 0x000000ffff107224 */ /* 0x000fe400078e0a10 */
[C---:B------:R-:W-:Y:S01]  /*1e80*/  IMAD R53, R2.reuse, R12, R53 ;  /* 0x0000000c02357224 */ /* 0x040fe200078e0235 */
[----:B------:R-:W-:Y:S01]  /*1e90*/  IABS R55, R36 ;  /* 0x0000002400377213 */ /* 0x000fe20000000000 */
[C---:B------:R-:W-:Y:S02]  /*1ea0*/  IMAD R51, R2.reuse, R16, R51 ;  /* 0x0000001002337224 */ /* 0x040fe400078e0233 */
[--C-:B------:R-:W-:Y:S01]  /*1eb0*/  @!P4 IMAD.IADD R47, R47, 0x1, -R2.reuse ;  /* 0x000000012f2fc824 */ /* 0x100fe200078e0a02 */
[C---:B------:R-:W-:Y:S01]  /*1ec0*/  ISETP.GT.U32.AND P4, PT, R2.reuse, R53, PT ;  /* 0x000000350200720c */ /* 0x040fe20003f84070 */
[----:B------:R-:W-:Y:S01]  /*1ed0*/  @!P1 IMAD.IADD R43, R43, 0x1, -R2 ;  /* 0x000000012b2b9824 */ /* 0x000fe200078e0a02 */
[----:B------:R-:W-:Y:S01]  /*1ee0*/  ISETP.GT.U32.AND P1, PT, R2, R51, PT ;  /* 0x000000330200720c */ /* 0x000fe20003f24070 */
[----:B------:R-:W-:-:S04]  /*1ef0*/  IMAD.HI.U32 R10, R6, R55, RZ ;  /* 0x00000037060a7227 */ /* 0x000fc800078e00ff */
[----:B------:R-:W-:Y:S02]  /*1f00*/  IMAD.MOV R10, RZ, RZ, -R10 ;  /* 0x000000ffff0a7224 */ /* 0x000fe400078e0a0a */
[--C-:B------:R-:W-:Y:S01]  /*1f10*/  @!P6 IMAD.IADD R39, R39, 0x1, -R2.reuse ;  /* 0x000000012727e824 */ /* 0x100fe200078e0a02 */
[C---:B------:R-:W-:Y:S01]  /*1f20*/  ISETP.GT.U32.AND P6, PT, R2.reuse, R49, PT ;  /* 0x000000310200720c */ /* 0x040fe20003fc4070 */
[----:B------:R-:W-:Y:S02]  /*1f30*/  IMAD R55, R2, R10, R55 ;  /* 0x0000000a02377224 */ /* 0x000fe400078e0237 */
[--C-:B------:R-:W-:Y:S01]  /*1f40*/  @!P3 IMAD.IADD R45, R45, 0x1, -R2.reuse ;  /* 0x000000012d2db824 */ /* 0x100fe200078e0a02 */
[----:B------:R-:W-:Y:S01]  /*1f50*/  ISETP.GE.AND P3, PT, R38, RZ, PT ;  /* 0x000000ff2600720c */ /* 0x000fe20003f66270 */
[--C-:B------:R-:W-:Y:S01]  /*1f60*/  @!P4 IMAD.IADD R53, R53, 0x1, -R2.reuse ;  /* 0x000000013535c824 */ /* 0x100fe200078e0a02 */
[C---:B------:R-:W-:Y:S01]  /*1f70*/  ISETP.GT.U32.AND P4, PT, R2.reuse, R55, PT ;  /* 0x000000370200720c */ /* 0x040fe20003f84070 */
[--C-:B------:R-:W-:Y:S01]  /*1f80*/  @!P1 IMAD.IADD R51, R51, 0x1, -R2.reuse ;  /* 0x0000000133339824 */ /* 0x100fe200078e0a02 */
[----:B------:R-:W-:Y:S01]  /*1f90*/  ISETP.GT.U32.AND P1, PT, R2, R45, PT ;  /* 0x0000002d0200720c */ /* 0x000fe20003f24070 */
[----:B------:R-:W-:Y:S01]  /*1fa0*/  @!P0 IMAD.MOV R41, RZ, RZ, -R41 ;  /* 0x000000ffff298224 */ /* 0x000fe200078e0a29 */
[----:B------:R-:W-:Y:S01]  /*1fb0*/  ISETP.GE.AND P0, PT, R32, RZ, PT ;  /* 0x000000ff2000720c */ /* 0x000fe20003f06270 */
[----:B------:R-:W-:Y:S01]  /*1fc0*/  @!P5 IMAD.MOV R33, RZ, RZ, -R33 ;  /* 0x000000ffff21d224 */ /* 0x000fe200078e0a21 */
[----:B------:R-:W-:Y:S01]  /*1fd0*/  LOP3.LUT R38, R8, 0x2e, RZ, 0xfc, !PT ;  /* 0x0000002e08267812 */ /* 0x000fe200078efcff */
[----:B------:R-:W-:Y:S01]  /*1fe0*/  @!P6 IMAD.IADD R49, R49, 0x1, -R2 ;  /* 0x000000013131e824 */ /* 0x000fe200078e0a02 */
[----:B------:R-:W-:Y:S01]  /*1ff0*/  ISETP.GE.AND P6, PT, R42, RZ, PT ;  /* 0x000000ff2a00720c */ /* 0x000fe20003fc6270 */
[----:B------:R-:W-:Y:S01]  /*2000*/  IMAD.HI.U32 R12, R6, R59, RZ ;  /* 0x0000003b060c7227 */ /* 0x000fe200078e00ff */
[----:B------:R-:W-:-:S02]  /*2010*/  IABS R57, R38 ;  /* 0x0000002600397213 */ /* 0x000fc40000000000 */
[C---:B------:R-:W-:Y:S01]  /*2020*/  ISETP.GT.U32.AND P5, PT, R2.reuse, R51, PT ;  /* 0x000000330200720c */ /* 0x040fe20003fa4070 */
[--C-:B------:R-:W-:Y:S01]  /*2030*/  @!P4 IMAD.IADD R55, R55, 0x1, -R2.reuse ;  /* 0x000000013737c824 */ /* 0x100fe200078e0a02 */
[----:B------:R-:W-:Y:S01]  /*2040*/  ISETP.GT.U32.AND P4, PT, R2, R53, PT ;  /* 0x000000350200720c */ /* 0x000fe20003f84070 */
[----:B------:R-:W-:Y:S01]  /*2050*/  @!P1 IMAD.IADD R45, R45, 0x1, -R2 ;  /* 0x000000012d2d9824 */ /* 0x000fe200078e0a02 */
[----:B------:R-:W-:Y:S01]  /*2060*/  LOP3.LUT R42, R8, 0x32, RZ, 0xfc, !PT ;  /* 0x00000032082a7812 */ /* 0x000fe200078efcff */
[----:B------:R-:W-:Y:S01]  /*2070*/  IMAD.HI.U32 R10, R6, R57, RZ ;  /* 0x00000039060a7227 */ /* 0x000fe200078e00ff */
[----:B------:R-:W-:Y:S02]  /*2080*/  ISETP.GE.AND P1, PT, R46, RZ, PT ;  /* 0x000000ff2e00720c */ /* 0x000fe40003f26270 */
[----:B------:R-:W-:Y:S01]  /*2090*/  IABS R61, R42 ;  /* 0x0000002a003d7213 */ /* 0x000fe20000000000 */
[----:B------:R-:W-:Y:S01]  /*20a0*/  @!P0 IMAD.MOV R45, RZ, RZ, -R45 ;  /* 0x000000ffff2d8224 */ /* 0x000fe200078e0a2d */
[----:B------:R-:W-:Y:S01]  /*20b0*/  ISETP.GT.U32.AND P0, PT, R2, R55, PT ;  /* 0x000000370200720c */ /* 0x000fe20003f04070 */
[----:B------:R-:W-:Y:S01]  /*20c0*/  IMAD.MOV R32, RZ, RZ, -R10 ;  /* 0x000000ffff207224 */ /* 0x000fe200078e0a0a */
[----:B------:R-:W-:Y:S01]  /*20d0*/  LOP3.LUT R46, R8, 0x36, RZ, 0xfc, !PT ;  /* 0x00000036082e7812 */ /* 0x000fe200078efcff */
[----:B------:R-:W-:Y:S01]  /*20e0*/  @!P6 IMAD.MOV R43, RZ, RZ, -R43 ;  /* 0x000000ffff2be224 */ /* 0x000fe200078e0a2b */
[----:B------:R-:W-:Y:S01]  /*20f0*/  ISETP.GE.AND P6, PT, R44, RZ, PT ;  /* 0x000000ff2c00720c */ /* 0x000fe20003fc6270 */
[----:B------:R-:W-:Y:S01]  /*2100*/  IMAD R57, R2, R32, R57 ;  /* 0x0000002002397224 */ /* 0x000fe200078e0239 */
[----:B------:R-:W-:Y:S01]  /*2110*/  LOP3.LUT R44, R8, 0x34, RZ, 0xfc, !PT ;  /* 0x00000034082c7812 */ /* 0x000fe200078efcff */
[----:B------:R-:W-:Y:S01]  /*2120*/  IMAD.MOV R12, RZ, RZ, -R12 ;  /* 0x000000ffff0c7224 */ /* 0x000fe200078e0a0c */
[----:B------:R-:W-:Y:S01]  /*2130*/  IABS R65, R46 ;  /* 0x0000002e00417213 */ /* 0x000fe20000000000 */
[--C-:B------:R-:W-:Y:S01]  /*2140*/  @!P5 IMAD.IADD R51, R51, 0x1, -R2.reuse ;  /* 0x000000013333d824 */ /* 0x100fe200078e0a02 */
[----:B------:R-:W-:Y:S01]  /*2150*/  ISETP.GE.AND P5, PT, R14, RZ, PT ;  /* 0x000000ff0e00720c */ /* 0x000fe20003fa6270 */
[----:B------:R-:W-:Y:S01]  /*2160*/  @!P4 IMAD.IADD R53, R53, 0x1, -R2 ;  /* 0x000000013535c824 */ /* 0x000fe200078e0a02 */
[----:B------:R-:W-:Y:S01]  /*2170*/  ISETP.GT.U32.AND P4, PT, R2, R57, PT ;  /* 0x000000390200720c */ /* 0x000fe20003f84070 */
[----:B------:R-:W-:Y:S01]  /*2180*/  IMAD.HI.U32 R14, R6, R61, RZ ;  /* 0x0000003d060e7227 */ /* 0x000fe200078e00ff */
[----:B------:R-:W-:-:S02]  /*2190*/  IABS R63, R44 ;  /* 0x0000002c003f7213 */ /* 0x000fc40000000000 */
[----:B------:R-:W-:Y:S01]  /*21a0*/  LOP3.LUT R32, R8, 0x3a, RZ, 0xfc, !PT ;  /* 0x0000003a08207812 */ /* 0x000fe200078efcff */
[C---:B------:R-:W-:Y:S02]  /*21b0*/  IMAD R59, R2.reuse, R12, R59 ;  /* 0x0000000c023b7224 */ /* 0x040fe400078e023b */
[----:B------:R-:W-:Y:S01]  /*21c0*/  IMAD.MOV R14, RZ, RZ, -R14 ;  /* 0x000000ffff0e7224 */ /* 0x000fe200078e0a0e */
[----:B------:R-:W-:Y:S01]  /*21d0*/  IABS R69, R32 ;  /* 0x0000002000457213 */ /* 0x000fe20000000000 */
[----:B------:R-:W-:Y:S01]  /*21e0*/  @!P0 IMAD.IADD R55, R55, 0x1, -R2 ;  /* 0x0000000137378824 */ /* 0x000fe200078e0a02 */
[----:B------:R-:W-:Y:S01]  /*21f0*/  ISETP.GT.U32.AND P0, PT, R2, R59, PT ;  /* 0x0000003b0200720c */ /* 0x000fe20003f04070 */
[----:B------:R-:W-:-:S04]  /*2200*/  IMAD.HI.U32 R16, R6, R63, RZ ;  /* 0x0000003f06107227 */ /* 0x000fc800078e00ff */
[----:B------:R-:W-:Y:S01]  /*2210*/  IMAD R61, R2, R14, R61 ;  /* 0x0000000e023d7224 */ /* 0x000fe200078e023d */
[----:B------:R-:W-:Y:S01]  /*2220*/  LOP3.LUT R14, R8, 0x3e, RZ, 0xfc, !PT ;  /* 0x0000003e080e7812 */ /* 0x000fe200078efcff */
[----:B------:R-:W-:Y:S02]  /*2230*/  IMAD.MOV R16, RZ, RZ, -R16 ;  /* 0x000000ffff107224 */ /* 0x000fe400078e0a10 */
[----:B------:R-:W-:Y:S01]  /*2240*/  @!P3 IMAD.MOV R39, RZ, RZ, -R39 ;  /* 0x000000ffff27b224 */ /* 0x000fe200078e0a27 */
[C---:B------:R-:W-:Y:S01]  /*2250*/  ISETP.GT.U32.AND P3, PT, R2.reuse, R49, PT ;  /* 0x000000310200720c */ /* 0x040fe20003f64070 */
[----:B------:R-:W-:Y:S01]  /*2260*/  @!P4 IMAD.IADD R57, R57, 0x1, -R2 ;  /* 0x000000013939c824 */ /* 0x000fe200078e0a02 */
[----:B------:R-:W-:Y:S01]  /*2270*/  ISETP.GT.U32.AND P4, PT, R2, R61, PT ;  /* 0x0000003d0200720c */ /* 0x000fe20003f84070 */
[----:B------:R-:W-:Y:S01]  /*2280*/  IMAD.HI.U32 R10, R6, R65, RZ ;  /* 0x00000041060a7227 */ /* 0x000fe200078e00ff */
[----:B------:R-:W-:-:S03]  /*2290*/  IABS R73, R14 ;  /* 0x0000000e00497213 */ /* 0x000fc60000000000 */
[----:B------:R-:W-:Y:S01]  /*22a0*/  IMAD R63, R2, R16, R63 ;  /* 0x00000010023f7224 */ /* 0x000fe200078e023f */
[----:B------:R-:W-:Y:S01]  /*22b0*/  LOP3.LUT R16, R8, 0x38, RZ, 0xfc, !PT ;  /* 0x0000003808107812 */ /* 0x000fe200078efcff */
[----:B------:R-:W-:Y:S02]  /*22c0*/  IMAD.MOV R10, RZ, RZ, -R10 ;  /* 0x000000ffff0a7224 */ /* 0x000fe400078e0a0a */
[--C-:B------:R-:W-:Y:S01]  /*22d0*/  @!P0 IMAD.IADD R59, R59, 0x1, -R2.reuse ;  /* 0x000000013b3b8824 */ /* 0x100fe200078e0a02 */
[C---:B------:R-:W-:Y:S01]  /*22e0*/  ISETP.GT.U32.AND P0, PT, R2.reuse, R63, PT ;  /* 0x0000003f0200720c */ /* 0x040fe20003f04070 */
[----:B------:R-:W-:Y:S01]  /*22f0*/  IMAD R65, R2, R10, R65 ;  /* 0x0000000a02417224 */ /* 0x000fe200078e0241 */
[----:B------:R-:W-:Y:S01]  /*2300*/  IABS R67, R16 ;  /* 0x0000001000437213 */ /* 0x000fe20000000000 */
[--C-:B------:R-:W-:Y:S01]  /*2310*/  @!P3 IMAD.IADD R49, R49, 0x1, -R2.reuse ;  /* 0x000000013131b824 */ /* 0x100fe200078e0a02 */
[----:B------:R-:W-:Y:S01]  /*2320*/  ISETP.GE.AND P3, PT, R48, RZ, PT ;  /* 0x000000ff3000720c */ /* 0x000fe20003f66270 */
[----:B------:R-:W-:Y:S01]  /*2330*/  @!P4 IMAD.IADD R61, R61, 0x1, -R2 ;  /* 0x000000013d3dc824 */ /* 0x000fe200078e0a02 */
[----:B------:R-:W-:Y:S01]  /*2340*/  LOP3.LUT R48, R8, 0x3c, RZ, 0xfc, !PT ;  /* 0x0000003c08307812 */ /* 0x000fe200078efcff */
[----:B------:R-:W-:Y:S01]  /*2350*/  IMAD.HI.U32 R8, R6, R67, RZ ;  /* 0x0000004306087227 */ /* 0x000fe200078e00ff */
[----:B------:R-:W-:-:S02]  /*2360*/  ISETP.GT.U32.AND P4, PT, R2, R65, PT ;  /* 0x000000410200720c */ /* 0x000fc40003f84070 */
[----:B------:R-:W-:Y:S01]  /*2370*/  IABS R71, R48 ;  /* 0x0000003000477213 */ /* 0x000fe20000000000 */
[----:B------:R-:W-:Y:S01]  /*2380*/  @!P1 IMAD.MOV R49, RZ, RZ, -R49 ;  /* 0x000000ffff319224 */ /* 0x000fe200078e0a31 */
[----:B------:R-:W-:Y:S01]  /*2390*/  ISETP.GT.U32.AND P1, PT, R2, R59, PT ;  /* 0x0000003b0200720c */ /* 0x000fe20003f24070 */
[----:B------:R-:W-:Y:S01]  /*23a0*/  @!P0 IMAD.IADD R63, R63, 0x1, -R2 ;  /* 0x000000013f3f8824 */ /* 0x000fe200078e0a02 */
[----:B------:R-:W-:Y:S01]  /*23b0*/  ISETP.GE.AND P0, PT, R36, RZ, PT ;  /* 0x000000ff2400720c */ /* 0x000fe20003f06270 */
[----:B------:R-:W-:-:S04]  /*23c0*/  IMAD.HI.U32 R12, R6, R71, RZ ;  /* 0x00000047060c7227 */ /* 0x000fc800078e00ff */
[----:B------:R-:W-:Y:S02]  /*23d0*/  IMAD.MOV R8, RZ, RZ, -R8 ;  /* 0x000000ffff087224 */ /* 0x000fe400078e0a08 */
[----:B------:R-:W-:Y:S02]  /*23e0*/  IMAD.MOV R12, RZ, RZ, -R12 ;  /* 0x000000ffff0c7224 */ /* 0x000fe400078e0a0c */
[----:B------:R-:W-:Y:S01]  /*23f0*/  @!P4 IMAD.IADD R65, R65, 0x1, -R2 ;  /* 0x000000014141c824 */ /* 0x000fe200078e0a02 */
[----:B------:R-:W-:Y:S01]  /*2400*/  ISETP.GT.U32.AND P4, PT, R2, R57, PT ;  /* 0x000000390200720c */ /* 0x000fe20003f84070 */
[----:B------:R-:W-:-:S04]  /*2410*/  IMAD.HI.U32 R10, R6, R69, RZ ;  /* 0x00000045060a7227 */ /* 0x000fc800078e00ff */
[C---:B------:R-:W-:Y:S02]  /*2420*/  IMAD R67, R2.reuse, R8, R67 ;  /* 0x0000000802437224 */ /* 0x040fe400078e0243 */
[----:B------:R-:W-:Y:S01]  /*2430*/  @!P3 IMAD.MOV R51, RZ, RZ, -R51 ;  /* 0x000000ffff33b224 */ /* 0x000fe200078e0a33 */
[C---:B------:R-:W-:Y:S01]  /*2440*/  ISETP.GT.U32.AND P3, PT, R2.reuse, R61, PT ;  /* 0x0000003d0200720c */ /* 0x040fe20003f64070 */
[----:B------:R-:W-:Y:S01]  /*2450*/  IMAD R71, R2, R12, R71 ;  /* 0x0000000c02477224 */ /* 0x000fe200078e0247 */
[----:B------:R-:W1:Y:S01]  /*2460*/  LDS R8, [UR6] ;  /* 0x00000006ff087984 */ /* 0x000e620008000800 */
[----:B------:R-:W-:-:S04]  /*2470*/  IMAD.HI.U32 R6, R6, R73, RZ ;  /* 0x0000004906067227 */ /* 0x000fc800078e00ff */
[----:B------:R-:W-:Y:S01]  /*2480*/  @!P5 IMAD.MOV R53, RZ, RZ, -R53 ;  /* 0x000000ffff35d224 */ /* 0x000fe200078e0a35 */
[C---:B------:R-:W-:Y:S01]  /*2490*/  ISETP.GT.U32.AND P5, PT, R2.reuse, R63, PT ;  /* 0x0000003f0200720c */ /* 0x040fe20003fa4070 */
[----:B------:R-:W-:Y:S02]  /*24a0*/  IMAD.MOV R10, RZ, RZ, -R10 ;  /* 0x000000ffff0a7224 */ /* 0x000fe400078e0a0a */
[----:B------:R-:W-:Y:S01]  /*24b0*/  @!P6 IMAD.MOV R47, RZ, RZ, -R47 ;  /* 0x000000ffff2fe224 */ /* 0x000fe200078e0a2f */
[C---:B------:R-:W-:Y:S01]  /*24c0*/  ISETP.GT.U32.AND P6, PT, R2.reuse, R65, PT ;  /* 0x000000410200720c */ /* 0x040fe20003fc4070 */
[----:B------:R-:W-:Y:S01]  /*24d0*/  @!P0 IMAD.MOV R55, RZ, RZ, -R55 ;  /* 0x000000ffff378224 */ /* 0x000fe200078e0a37 */
[C---:B------:R-:W-:Y:S01]  /*24e0*/  ISETP.GT.U32.AND P0, PT, R2.reuse, R67, PT ;  /* 0x000000430200720c */ /* 0x040fe20003f04070 */
[----:B------:R-:W-:Y:S02]  /*24f0*/  IMAD.MOV R6, RZ, RZ, -R6 ;  /* 0x000000ffff067224 */ /* 0x000fe400078e0a06 */
[----:B------:R-:W-:Y:S01]  /*2500*/  @!P1 IMAD.IADD R59, R59, 0x1, -R2 ;  /* 0x000000013b3b9824 */ /* 0x000fe200078e0a02 */
[C---:B------:R-:W-:Y:S01]  /*2510*/  ISETP.GT.U32.AND P1, PT, R2.reuse, R71, PT ;  /* 0x000000470200720c */ /* 0x040fe20003f24070 */
[----:B------:R-:W-:-:S02]  /*2520*/  IMAD R69, R2, R10, R69 ;  /* 0x0000000a02457224 */ /* 0x000fc400078e0245 */
[C---:B------:R-:W-:Y:S02]  /*2530*/  IMAD R73, R2.reuse, R6, R73 ;  /* 0x0000000602497224 */ /* 0x040fe400078e0249 */
[--C-:B------:R-:W-:Y:S01]  /*2540*/  @!P4 IMAD.IADD R57, R57, 0x1, -R2.reuse ;  /* 0x000000013939c824 */ /* 0x100fe200078e0a02 */
[C---:B------:R-:W-:Y:S01]  /*2550*/  ISETP.GT.U32.AND P4, PT, R2.reuse, R69, PT ;  /* 0x000000450200720c */ /* 0x040fe20003f84070 */
[--C-:B------:R-:W-:Y:S01]  /*2560*/  @!P3 IMAD.IADD R61, R61, 0x1, -R2.reuse ;  /* 0x000000013d3db824 */ /* 0x100fe200078e0a02 */
[----:B------:R-:W-:Y:S01]  /*2570*/  ISETP.GT.U32.AND P3, PT, R2, R73, PT ;  /* 0x000000490200720c */ /* 0x000fe20003f64070 */
[--C-:B------:R-:W-:Y:S01]  /*2580*/  @!P5 IMAD.IADD R63, R63, 0x1, -R2.reuse ;  /* 0x000000013f3fd824 */ /* 0x100fe200078e0a02 */
[----:B------:R-:W-:Y:S01]  /*2590*/  ISETP.GE.AND P5, PT, R38, RZ, PT ;  /* 0x000000ff2600720c */ /* 0x000fe20003fa6270 */
[--C-:B------:R-:W-:Y:S01]  /*25a0*/  @!P6 IMAD.IADD R65, R65, 0x1, -R2.reuse ;  /* 0x000000014141e824 */ /* 0x100fe200078e0a02 */
[----:B------:R-:W-:Y:S01]  /*25b0*/  ISETP.GE.AND P6, PT, R40, RZ, PT ;  /* 0x000000ff2800720c */ /* 0x000fe20003fc6270 */
[--C-:B------:R-:W-:Y:S01]  /*25c0*/  @!P0 IMAD.IADD R67, R67, 0x1, -R2.reuse ;  /* 0x0000000143438824 */ /* 0x100fe200078e0a02 */
[----:B------:R-:W-:Y:S01]  /*25d0*/  ISETP.GE.AND P0, PT, R42, RZ, PT ;  /* 0x000000ff2a00720c */ /* 0x000fe20003f06270 */
[----:B------:R-:W-:Y:S01]  /*25e0*/  @!P1 IMAD.IADD R71, R71, 0x1, -R2 ;  /* 0x0000000147479824 */ /* 0x000fe200078e0a02 */
[----:B------:R-:W-:Y:S01]  /*25f0*/  ISETP.GE.AND P1, PT, R46, RZ, PT ;  /* 0x000000ff2e00720c */ /* 0x000fe20003f26270 */
[----:B------:R-:W-:-:S02]  /*2600*/  IMAD.SHL.U32 R6, R168, 0x200000, RZ ;  /* 0x00200000a8067824 */ /* 0x000fc400078e00ff */
[--C-:B------:R-:W-:Y:S01]  /*2610*/  @!P4 IMAD.IADD R69, R69, 0x1, -R2.reuse ;  /* 0x000000014545c824 */ /* 0x100fe200078e0a02 */
[----:B------:R-:W-:Y:S01]  /*2620*/  ISETP.GE.AND P4, PT, R44, RZ, PT ;  /* 0x000000ff2c00720c */ /* 0x000fe20003f86270 */
[--C-:B------:R-:W-:Y:S01]  /*2630*/  @!P3 IMAD.IADD R73, R73, 0x1, -R2.reuse ;  /* 0x000000014949b824 */ /* 0x100fe200078e0a02 */
[C---:B------:R-:W-:Y:S01]  /*2640*/  ISETP.GT.U32.AND P3, PT, R2.reuse, R67, PT ;  /* 0x000000430200720c */ /* 0x040fe20003f64070 */
[----:B------:R-:W-:Y:S01]  /*2650*/  @!P5 IMAD.MOV R57, RZ, RZ, -R57 ;  /* 0x000000ffff39d224 */ /* 0x000fe200078e0a39 */
[C---:B------:R-:W-:Y:S01]  /*2660*/  ISETP.GT.U32.AND P5, PT, R2.reuse, R69, PT ;  /* 0x000000450200720c */ /* 0x040fe20003fa4070 */
[----:B------:R-:W-:Y:S01]  /*2670*/  @!P6 IMAD.MOV R59, RZ, RZ, -R59 ;  /* 0x000000ffff3be224 */ /* 0x000fe200078e0a3b */
[C---:B------:R-:W-:Y:S01]  /*2680*/  ISETP.GT.U32.AND P6, PT, R2.reuse, R73, PT ;  /* 0x000000490200720c */ /* 0x040fe20003fc4070 */
[----:B------:R-:W-:Y:S01]  /*2690*/  @!P0 IMAD.MOV R61, RZ, RZ, -R61 ;  /* 0x000000ffff3d8224 */ /* 0x000fe200078e0a3d */
[----:B------:R-:W-:Y:S01]  /*26a0*/  ISETP.GT.U32.AND P0, PT, R2, R71, PT ;  /* 0x000000470200720c */ /* 0x000fe20003f04070 */
[----:B------:R-:W-:Y:S01]  /*26b0*/  @!P1 IMAD.MOV R65, RZ, RZ, -R65 ;  /* 0x000000ffff419224 */ /* 0x000fe200078e0a41 */
[----:B------:R-:W-:Y:S01]  /*26c0*/  ISETP.GE.AND P1, PT, R32, RZ, PT ;  /* 0x000000ff2000720c */ /* 0x000fe20003f26270 */
[----:B------:R-:W-:Y:S01]  /*26d0*/  IMAD.MOV.U32 R36, RZ, RZ, R3 ;  /* 0x000000ffff247224 */ /* 0x000fe200078e0003 */
[----:B-1----:R-:W-:Y:S01]  /*26e0*/  R2UR UR18, R8 ;  /* 0x00000000081272ca */ /* 0x002fe200000e0000 */
[----:B------:R-:W-:Y:S01]  /*26f0*/  VIADD R8, R4, 0xffffffe0 ;  /* 0xffffffe004087836 */ /* 0x000fe20000000000 */
[----:B------:R-:W-:Y:S01]  /*2700*/  LOP3.LUT R6, R6, 0x600000, RZ, 0xc0, !PT ;  /* 0x0060000006067812 */ /* 0x000fe200078ec0ff */
[--C-:B------:R-:W-:Y:S01]  /*2710*/  @!P3 IMAD.IADD R67, R67, 0x1, -R2.reuse ;  /* 0x000000014343b824 */ /* 0x100fe200078e0a02 */
[----:B------:R-:W-:Y:S01]  /*2720*/  BAR.SYNC.DEFER_BLOCKING 0x0 ;  /* 0x0000000000007b1d */ /* 0x000fe20000010000 */
[--C-:B------:R-:W-:Y:S01]  /*2730*/  @!P5 IMAD.IADD R69, R69, 0x1, -R2.reuse ;  /* 0x000000014545d824 */ /* 0x100fe200078e0a02 */
[----:B------:R-:W-:Y:S01]  /*2740*/  ISETP.GE.AND P3, PT, R48, RZ, PT ;  /* 0x000000ff3000720c */ /* 0x000fe20003f66270 */
[--C-:B------:R-:W-:Y:S01]  /*2750*/  @!P6 IMAD.IADD R73, R73, 0x1, -R2.reuse ;  /* 0x000000014949e824 */ /* 0x100fe200078e0a02 */
[----:B------:R-:W-:Y:S01]  /*2760*/  ISETP.GE.AND P5, PT, R50, RZ, PT ;  /* 0x000000ff3200720c */ /* 0x000fe20003fa6270 */
[----:B------:R-:W-:Y:S01]  /*2770*/  @!P0 IMAD.IADD R71, R71, 0x1, -R2 ;  /* 0x0000000147478824 */ /* 0x000fe200078e0a02 */
[----:B------:R-:W-:Y:S01]  /*2780*/  ISETP.GE.AND P0, PT, R14, RZ, PT ;  /* 0x000000ff0e00720c */ /* 0x000fe20003f06270 */
[----:B------:R-:W-:Y:S01]  /*2790*/  VIADD R2, R4, 0xffffffff ;  /* 0xffffffff04027836 */ /* 0x000fe20000000000 */
[----:B------:R-:W-:Y:S01]  /*27a0*/  R2UR UR7, R6 ;  /* 0x00000000060772ca */ /* 0x000fe200000e0000 */
[----:B------:R-:W-:Y:S01]  /*27b0*/  @!P1 IMAD.MOV R69, RZ, RZ, -R69 ;  /* 0x000000ffff459224 */ /* 0x000fe200078e0a45 */
[----:B------:R-:W-:Y:S01]  /*27c0*/  ISETP.GE.U32.AND P1, PT, R8, 0x7fffffa1, PT ;  /* 0x7fffffa10800780c */ /* 0x000fe20003f26070 */
[----:B------:R-:W-:Y:S01]  /*27d0*/  @!P4 IMAD.MOV R63, RZ, RZ, -R63 ;  /* 0x000000ffff3fc224 */ /* 0x000fe200078e0a3f */
[----:B------:R-:W-:Y:S01]  /*27e0*/  ISETP.GE.U32.AND P6, PT, R2, 0x7fffffc0, PT ;  /* 0x7fffffc00200780c */ /* 0x000fe20003fc6070 */
[----:B------:R-:W-:Y:S01]  /*27f0*/  VIADD R6, R4, 0xfffffff0 ;  /* 0xfffffff004067836 */ /* 0x000fe20000000000 */
[----:B------:R-:W-:Y:S01]  /*2800*/  SEL R2, RZ, 0x1, P1 ;  /* 0x00000001ff027807 */ /* 0x000fe20000800000 */
[----:B------:R-:W-:Y:S01]  /*2810*/  IMAD.SHL.U32 R3, R22, 0x100, RZ ;  /* 0x0000010016037824 */ /* 0x000fe200078e00ff */
[----:B------:R-:W-:Y:S01]  /*2820*/  ISETP.GE.AND P4, PT, R16, RZ, PT ;  /* 0x000000ff1000720c */ /* 0x000fe20003f86270 */
[----:B------:R-:W-:Y:S01]  /*2830*/  @!P3 IMAD.MOV R71, RZ, RZ, -R71 ;  /* 0x000000ffff47b224 */ /* 0x000fe200078e0a47 */
[----:B------:R-:W-:Y:S01]  /*2840*/  ISETP.NE.AND P3, PT, R35, RZ, PT ;  /* 0x000000ff2300720c */ /* 0x000fe20003f65270 */
[----:B------:R-:W-:Y:S01]  /*2850*/  IMAD.IADD R2, R2, 0x1, R89 ;  /* 0x0000000102027824 */ /* 0x000fe200078e0259 */
[----:B------:R-:W-:Y:S01]  /*2860*/  LOP3.LUT R3, R3, 0xf00, RZ, 0xe2, !PT ;  /* 0x00000f0003037812 */ /* 0x000fe200078ee2ff */
[----:B------:R-:W1:Y:S01]  /*2870*/  LDC.64 R88, c[0x0][0x3a8] ;  /* 0x0000ea00ff587b82 */ /* 0x000e620000000a00 */
[----:B------:R-:W-:Y:S01]  /*2880*/  @!P0 IMAD.MOV R73, RZ, RZ, -R73 ;  /* 0x000000ffff498224 */ /* 0x000fe200078e0a49 */
[----:B------:R-:W-:Y:S01]  /*2890*/  ISETP.NE.AND P0, PT, R34, RZ, PT ;  /* 0x000000ff2200720c */ /* 0x000fe20003f05270 */
[----:B------:R-:W-:Y:S01]  /*28a0*/  @!P5 IMAD.MOV R36, RZ, RZ, -R36 ;  /* 0x000000ffff24d224 */ /* 0x000fe200078e0a24 */
[----:B------:R-:W-:Y:S01]  /*28b0*/  LOP3.LUT R2, R2, 0x3, RZ, 0xc0, !PT ;  /* 0x0000000302027812 */ /* 0x000fe200078ec0ff */
[----:B------:R-:W-:-:S03]  /*28c0*/  IMAD R3, R18, 0x1000, R3 ;  /* 0x0000100012037824 */ /* 0x000fc600078e0203 */
[----:B------:R-:W-:Y:S01]  /*28d0*/  IADD3 R30, PT, PT, R2, R87, R30 ;  /* 0x00000057021e7210 */ /* 0x000fe20007ffe01e */
[----:B------:R-:W-:Y:S01]  /*28e0*/  @!P4 IMAD.MOV R67, RZ, RZ, -R67 ;  /* 0x000000ffff43c224 */ /* 0x000fe200078e0a43 */
[----:B------:R-:W-:Y:S01]  /*28f0*/  ISETP.GE.U32.AND P4, PT, R6, 0x7fffffb1, PT ;  /* 0x7fffffb10600780c */ /* 0x000fe20003f86070 */
[----:B------:R-:W-:Y:S01]  /*2900*/  VIADD R6, R4, 0xfffffffe ;  /* 0xfffffffe04067836 */ /* 0x000fe20000000000 */
[----:B------:R-:W-:Y:S02]  /*2910*/  LOP3.LUT R2, RZ, R35, RZ, 0x33, !PT ;  /* 0x00000023ff027212 */ /* 0x000fe400078e33ff */
[----:B------:R-:W-:Y:S02]  /*2920*/  LOP3.LUT R35, R30, 0xf, RZ, 0xc0, !PT ;  /* 0x0000000f1e237812 */ /* 0x000fe400078ec0ff */
[----:B------:R-:W-:Y:S02]  /*2930*/  SEL R133, R2, R39, !P3 ;  /* 0x0000002702857207 */ /* 0x000fe40005800000 */
[----:B------:R-:W-:Y:S01]  /*2940*/  ISETP.GE.U32.AND P5, PT, R6, 0x7fffffbf, PT ;  /* 0x7fffffbf0600780c */ /* 0x000fe20003fa6070 */
[----:B------:R-:W-:Y:S01]  /*2950*/  IMAD R26, R26, 0x10, R35 ;  /* 0x000000101a1a7824 */ /* 0x000fe200078e0223 */
[----:B------:R-:W-:-:S02]  /*2960*/  SEL R125, R2, R7, !P3 ;  /* 0x00000007027d7207 */ /* 0x000fc40005800000 */
[C---:B------:R-:W-:Y:S02]  /*2970*/  SEL R119, R2.reuse, R9, !P3 ;  /* 0x0000000902777207 */ /* 0x040fe40005800000 */
[C---:B------:R-:W-:Y:S02]  /*2980*/  SEL R136, R2.reuse, R11, !P3 ;  /* 0x0000000b02887207 */ /* 0x040fe40005800000 */
[C---:B------:R-:W-:Y:S02]  /*2990*/  SEL R123, R2.reuse, R13, !P3 ;  /* 0x0000000d027b7207 */ /* 0x040fe40005800000 */
[C---:B------:R-:W-:Y:S02]  /*29a0*/  SEL R126, R2.reuse, R15, !P3 ;  /* 0x0000000f027e7207 */ /* 0x040fe40005800000 */
[C---:B------:R-:W-:Y:S02]  /*29b0*/  SEL R128, R2.reuse, R17, !P3 ;  /* 0x0000001102807207 */ /* 0x040fe40005800000 */
        /* <DEDUP_REMOVED lines=25> */
[----:B------:R-:W-:Y:S01]  /*2b50*/  @!P0 LOP3.LUT R36, RZ, R34, RZ, 0x33, !PT ;  /* 0x00000022ff248212 */ /* 0x000fe200078e33ff */
[----:B-1----:R-:W-:Y:S06]  /*2b60*/  BRA.U UP0, `(.L_x_11) ;  /* 0x0000000100187547 */ /* 0x002fec000b800000 */
[----:B------:R-:W-:Y:S01]  /*2b70*/  ELECT P0, URZ, PT ;  /* 0x0000000000ff782f */ /* 0x000fe20003800000 */
[----:B------:R-:W-:Y:S01]  /*2b80*/  IMAD.MOV.U32 R2, RZ, RZ, 0x1 ;  /* 0x00000001ff027424 */ /* 0x000fe200078e00ff */
[----:B------:R-:W-:Y:S01]  /*2b90*/  UMOV UR4, 0x40 ;  /* 0x0000004000047882 */ /* 0x000fe20000000000 */
[----:B------:R-:W-:Y:S01]  /*2ba0*/  UVIRTCOUNT.DEALLOC.SMPOOL 0x80 ;  /* 0x000000800000784c */ /* 0x000fe20000000000 */
[----:B------:R-:W-:-:S09]  /*2bb0*/  ULEA UR4, UR9, UR4, 0x18 ;  /* 0x0000000409047291 */ /* 0x000fd2000f8ec0ff */
[----:B------:R1:W-:Y:S03]  /*2bc0*/  @P0 STS.U8 [UR4], R2 ;  /* 0x00000002ff000988 */ /* 0x0003e60008000004 */
.L_x_11:
[----:B------:R-:W-:Y:S01]  /*2bd0*/  UIADD3 UR7, UPT, UPT, UR18, UR7, URZ ;  /* 0x0000000712077290 */ /* 0x000fe2000fffe0ff */
[----:B------:R-:W-:Y:S01]  /*2be0*/  IMAD R36, R36, R5, RZ ;  /* 0x0000000524247224 */ /* 0x000fe200078e02ff */
[----:B------:R-:W-:Y:S01]  /*2bf0*/  VOTEU.ALL UP1, P2 ;  /* 0x0000000000ff7886 */ /* 0x000fe20001020000 */
[----:B------:R-:W-:Y:S01]  /*2c00*/  UIADD3 UR8, UPT, UPT, UR6, 0x4000, URZ ;  /* 0x0000400006087890 */ /* 0x000fe2000fffe0ff */
[----:B------:R-:W-:Y:S01]  /*2c10*/  LOP3.LUT R26, R26, 0xff, RZ, 0xc0, !PT ;  /* 0x000000ff1a1a7812 */ /* 0x000fe200078ec0ff */
[----:B------:R-:W-:Y:S01]  /*2c20*/  VOTEU.ALL UP2, P2 ;  /* 0x0000000000ff7886 */ /* 0x000fe20001040000 */
[----:B------:R-:W-:Y:S01]  /*2c30*/  IMAD.SHL.U32 R38, R36, 0x2, RZ ;  /* 0x0000000224267824 */ /* 0x000fe200078e00ff */
[----:B------:R-:W-:-:S04]  /*2c40*/  @!UP1 UIADD3 UR10, UPT, UPT, -UR5, 0x100000, URZ ;  /* 0x00100000050a9890 */ /* 0x000fc8000fffe1ff */
[----:B------:R-:W-:Y:S02]  /*2c50*/  @!UP1 USHF.L.U32 UR11, UR10, 0xb, URZ ;  /* 0x0000000b0a0b9899 */ /* 0x000fe400080006ff */
[----:B------:R-:W-:Y:S01]  /*2c60*/  @!UP1 USHF.L.U32 UR10, UR10, 0x1, URZ ;  /* 0x000000010a0a9899 */ /* 0x000fe200080006ff */
[----:B------:R-:W-:Y:S01]  /*2c70*/  IMAD R17, R88, 0x1e, RZ ;  /* 0x0000001e58117824 */ /* 0x000fe200078e02ff */
[----:B------:R-:W-:Y:S01]  /*2c80*/  STTM.x128 tmem[UR7], RZ ;  /* 0x000000ff000079ed */ /* 0x000fe200083c0007 */
[----:B------:R-:W2:Y:S02]  /*2c90*/  FENCE.VIEW.ASYNC.T ;  /* 0x00000000000073c6 */ /* 0x000ea40000000200 */
[----:B--2---:R-:W-:Y:S01]  /*2ca0*/  BAR.SYNC.DEFER_BLOCKING 0x0 ;  /* 0x0000000000007b1d */ /* 0x004fe20000010000 */
[----:B------:R-:W-:Y:S01]  /*2cb0*/  IMAD.IADD R26, R3, 0x1, R26 ;  /* 0x00000001031a7824 */ /* 0x000fe200078e021a */
[----:B------:R-:W-:Y:S01]  /*2cc0*/  IADD3 R94, P0, PT, R38, UR12, RZ ;  /* 0x0000000c265e7c10 */ /* 0x000fe2000ff1e0ff */
[C---:B-1----:R-:W-:Y:S01]  /*2cd0*/  IMAD.SHL.U32 R2, R88.reuse, 0x2, RZ ;  /* 0x0000000258027824 */ /* 0x042fe200078e00ff */
[----:B------:R-:W-:Y:S01]  /*2ce0*/  PRMT R111, RZ, 0x7610, R111 ;  /* 0x00007610ff6f7816 */ /* 0x000fe2000000006f */
[----:B------:R-:W-:Y:S01]  /*2cf0*/  IMAD R3, R88, 0xf, RZ ;  /* 0x0000000f58037824 */ /* 0x000fe200078e02ff */
[----:B------:R-:W-:-:S02]  /*2d00*/  LEA.HI.X.SX32 R95, R36, UR13, 0x1, P0 ;  /* 0x0000000d245f7c11 */ /* 0x000fc400080f0eff */
[----:B------:R-:W-:Y:S01]  /*2d10*/  PRMT R97, RZ, 0x7610, R97 ;  /* 0x00007610ff617816 */ /* 0x000fe20000000061 */
[C---:B------:R-:W-:Y:S01]  /*2d20*/  IMAD R15, R88.reuse, 0x22, RZ ;  /* 0x00000022580f7824 */ /* 0x040fe200078e02ff */
[----:B------:R-:W-:Y:S02]  /*2d30*/  PRMT R110, RZ, 0x7610, R110 ;  /* 0x00007610ff6e7816 */ /* 0x000fe4000000006e */
[----:B------:R-:W-:Y:S02]  /*2d40*/  PRMT R108, RZ, 0x7610, R108 ;  /* 0x00007610ff6c7816 */ /* 0x000fe4000000006c */
[----:B------:R-:W-:Y:S01]  /*2d50*/  PRMT R93, RZ, 0x7610, R93 ;  /* 0x00007610ff5d7816 */ /* 0x000fe2000000005d */
[C---:B------:R-:W-:Y:S02]  /*2d60*/  IMAD R21, R88.reuse, 0x24, RZ ;  /* 0x0000002458157824 */ /* 0x040fe400078e02ff */
[C---:B------:R-:W-:Y:S02]  /*2d70*/  IMAD.SHL.U32 R185, R88.reuse, 0x4, RZ ;  /* 0x0000000458b97824 */ /* 0x040fe400078e00ff */
[C---:B------:R-:W-:Y:S01]  /*2d80*/  IMAD R45, R88.reuse, 0x12, RZ ;  /* 0x00000012582d7824 */ /* 0x040fe200078e02ff */
[----:B------:R-:W-:Y:S01]  /*2d90*/  PRMT R109, RZ, 0x7610, R109 ;  /* 0x00007610ff6d7816 */ /* 0x000fe2000000006d */
[----:B------:R-:W-:Y:S01]  /*2da0*/  IMAD R19, R88, 0x26, RZ ;  /* 0x0000002658137824 */ /* 0x000fe200078e02ff */
[----:B------:R-:W-:-:S02]  /*2db0*/  PRMT R91, RZ, 0x7610, R91 ;  /* 0x00007610ff5b7816 */ /* 0x000fc4000000005b */
[----:B------:R-:W-:Y:S01]  /*2dc0*/  PRMT R90, RZ, 0x7610, R90 ;  /* 0x00007610ff5a7816 */ /* 0x000fe2000000005a */
[----:B------:R-:W1:Y:S02]  /*2dd0*/  FENCE.VIEW.ASYNC.S ;  /* 0x00000000000073c6 */ /* 0x000e640000000000 */
[----:B-1----:R1:W2:Y:S02]  /*2de0*/  @!UP2 SYNCS.EXCH.64 URZ, [UR8], UR10 ;  /* 0x0000000a08ffa5b2 */ /* 0x0022a40008000100 */
[----:B--2---:R-:W-:Y:S01]  /*2df0*/  BAR.SYNC.DEFER_BLOCKING 0x0 ;  /* 0x0000000000007b1d */ /* 0x004fe20000010000 */
[----:B------:R-:W-:Y:S01]  /*2e00*/  LOP3.LUT R101, R26, 0xffff, RZ, 0xc0, !PT ;  /* 0x0000ffff1a657812 */ /* 0x000fe200078ec0ff */
[----:B------:R-:W-:Y:S01]  /*2e10*/  VIADD R5, R4, 0xfffffffd ;  /* 0xfffffffd04057836 */ /* 0x000fe20000000000 */
[-C--:B------:R-:W-:Y:S02]  /*2e20*/  IADD3 R10, P0, PT, R17, R94.reuse, RZ ;  /* 0x0000005e110a7210 */ /* 0x080fe40007f1e0ff */
[----:B------:R-:W-:Y:S01]  /*2e30*/  IADD3 R6, P3, PT, R2, R94, RZ ;  /* 0x0000005e02067210 */ /* 0x000fe20007f7e0ff */
[C---:B------:R-:W-:Y:S01]  /*2e40*/  IMAD R23, R88.reuse, 0x28, RZ ;  /* 0x0000002858177824 */ /* 0x040fe200078e02ff */
[----:B------:R-:W-:Y:S01]  /*2e50*/  SHF.R.U32.HI R8, RZ, 0xe, R101 ;  /* 0x0000000eff087819 */ /* 0x000fe20000011665 */
[----:B------:R-:W-:Y:S01]  /*2e60*/  IMAD R176, R88, 0xa, RZ ;  /* 0x0000000a58b07824 */ /* 0x000fe200078e02ff */
[----:B------:R-:W-:-:S02]  /*2e70*/  LEA.HI.X.SX32 R11, R3, R95, 0x1, P0 ;  /* 0x0000005f030b7211 */ /* 0x000fc400000f0eff */
[----:B------:R-:W-:Y:S01]  /*2e80*/  PRMT R100, RZ, 0x7610, R100 ;  /* 0x00007610ff647816 */ /* 0x000fe20000000064 */
[----:B------:R-:W-:Y:S01]  /*2e90*/  IMAD R27, R88, 0x2a, RZ ;  /* 0x0000002a581b7824 */ /* 0x000fe200078e02ff */
[----:B------:R-:W-:Y:S01]  /*2ea0*/  ISETP.GE.U32.AND P0, PT, R5, 0x7fffffbe, PT ;  /* 0x7fffffbe0500780c */ /* 0x000fe20003f06070 */
[----:B------:R-:W-:Y:S01]  /*2eb0*/  VIADD R5, R4, 0xfffffffb ;  /* 0xfffffffb04057836 */ /* 0x000fe20000000000 */
[C---:B------:R-:W-:Y:S02]  /*2ec0*/  LEA.HI.X.SX32 R7, R88.reuse, R95, 0x1, P3 ;  /* 0x0000005f58077211 */ /* 0x040fe400018f0eff */
[----:B------:R-:W-:Y:S02]  /*2ed0*/  PRMT R87, RZ, 0x7610, R87 ;  /* 0x00007610ff577816 */ /* 0x000fe40000000057 */
[----:B------:R-:W-:Y:S01]  /*2ee0*/  PRMT R92, RZ, 0x7610, R92 ;  /* 0x00007610ff5c7816 */ /* 0x000fe2000000005c */
[----:B------:R-:W-:Y:S01]  /*2ef0*/  IMAD R31, R88, 0x2c, RZ ;  /* 0x0000002c581f7824 */ /* 0x000fe200078e02ff */
[----:B------:R-:W-:Y:S01]  /*2f00*/  LOP3.LUT P3, RZ, R8, 0x1, RZ, 0xc0, !PT ;  /* 0x0000000108ff7812 */ /* 0x000fe2000786c0ff */
[----:B------:R-:W-:-:S02]  /*2f10*/  IMAD R3, R88, 0x11, RZ ;  /* 0x0000001158037824 */ /* 0x000fc400078e02ff */
[C---:B------:R-:W-:Y:S01]  /*2f20*/  IMAD R183, R88.reuse, 0x5, RZ ;  /* 0x0000000558b77824 */ /* 0x040fe200078e02ff */
[----:B0-----:R-:W5:Y:S01]  /*2f30*/  @!P4 LDG.E.U16 R97, desc[UR16][R10.64] ;  /* 0x000000100a61c981 */ /* 0x001f62000c1e1500 */
[CC--:B------:R-:W-:Y:S02]  /*2f40*/  LEA R8, P4, R88.reuse, R94.reuse, 0x2 ;  /* 0x0000005e58087211 */ /* 0x0c0fe400078810ff */
[----:B------:R-:W-:Y:S01]  /*2f50*/  PRMT R106, RZ, 0x7610, R106 ;  /* 0x00007610ff6a7816 */ /* 0x000fe2000000006a */
[----:B------:R-:W5:Y:S01]  /*2f60*/  @!P6 LDG.E.U16 R111, desc[UR16][R94.64] ;  /* 0x000000105e6fe981 */ /* 0x000f62000c1e1500 */
[----:B------:R-:W-:Y:S01]  /*2f70*/  IADD3 R12, P6, PT, R15, R94, RZ ;  /* 0x0000005e0f0c7210 */ /* 0x000fe20007fde0ff */
[C---:B------:R-:W-:Y:S01]  /*2f80*/  IMAD R35, R88.reuse, 0x2e, RZ ;  /* 0x0000002e58237824 */ /* 0x040fe200078e02ff */
[----:B------:R-:W-:Y:S01]  /*2f90*/  PRMT R85, RZ, 0x7610, R85 ;  /* 0x00007610ff557816 */ /* 0x000fe20000000055 */
[----:B------:R0:W5:Y:S01]  /*2fa0*/  @!P5 LDG.E.U16 R110, desc[UR16][R6.64] ;  /* 0x00000010066ed981 */ /* 0x000162000c1e1500 */
[----:B------:R-:W-:Y:S01]  /*2fb0*/  ISETP.GE.U32.AND P5, PT, R5, 0x7fffffbc, PT ;  /* 0x7fffffbc0500780c */ /* 0x000fe20003fa6070 */
[----:B------:R-:W-:Y:S01]  /*2fc0*/  IMAD R29, R88, 0x18, RZ ;  /* 0x00000018581d7824 */ /* 0x000fe200078e02ff */
[----:B------:R-:W-:-:S02]  /*2fd0*/  SHF.R.U32.HI R5, RZ, 0xd, R101 ;  /* 0x0000000dff057819 */ /* 0x000fc40000011665 */
[----:B------:R-:W-:Y:S01]  /*2fe0*/  PRMT R86, RZ, 0x7610, R86 ;  /* 0x00007610ff567816 */ /* 0x000fe20000000056 */
[----:B------:R-:W-:Y:S01]  /*2ff0*/  IMAD R173, R88, 0xc, RZ ;  /* 0x0000000c58ad7824 */ /* 0x000fe200078e02ff */
[-C--:B------:R-:W-:Y:S02]  /*3000*/  LEA.HI.X.SX32 R9, R2, R95.reuse, 0x1, P4 ;  /* 0x0000005f02097211 */ /* 0x080fe400020f0eff */
[----:B------:R-:W-:Y:S02]  /*3010*/  PRMT R84, RZ, 0x7610, R84 ;  /* 0x00007610ff547816 */ /* 0x000fe40000000054 */
[----:B------:R-:W-:Y:S01]  /*3020*/  PRMT R98, RZ, 0x7610, R98 ;  /* 0x00007610ff627816 */ /* 0x000fe20000000062 */
[----:B------:R2:W5:Y:S01]  /*3030*/  @!P0 LDG.E.U16 R108, desc[UR16][R8.64] ;  /* 0x00000010086c8981 */ /* 0x000562000c1e1500 */
[----:B------:R-:W-:Y:S01]  /*3040*/  LEA.HI.X.SX32 R13, R3, R95, 0x1, P6 ;  /* 0x0000005f030d7211 */ /* 0x000fe200030f0eff */
[----:B------:R-:W-:Y:S01]  /*3050*/  IMAD R43, R88, 0x30, RZ ;  /* 0x00000030582b7824 */ /* 0x000fe200078e02ff */
[----:B------:R-:W-:-:S02]  /*3060*/  LOP3.LUT P4, RZ, R5, 0x1, RZ, 0xc0, !PT ;  /* 0x0000000105ff7812 */ /* 0x000fc4000788c0ff */
[----:B------:R-:W-:Y:S01]  /*3070*/  PRMT R82, RZ, 0x7610, R82 ;  /* 0x00007610ff527816 */ /* 0x000fe20000000052 */
[----:B------:R-:W5:Y:S01]  /*3080*/  @P3 LDG.E.U16 R93, desc[UR16][R12.64] ;  /* 0x000000100c5d3981 */ /* 0x000f62000c1e1500 */
[CC--:B0-----:R-:W-:Y:S01]  /*3090*/  LEA R6, P0, R88.reuse, R94.reuse, 0x3 ;  /* 0x0000005e58067211 */ /* 0x0c1fe200078018ff */
[----:B------:R-:W-:Y:S01]  /*30a0*/  IMAD R182, R88, 0x6, RZ ;  /* 0x0000000658b67824 */ /* 0x000fe200078e02ff */
[----:B------:R-:W-:Y:S01]  /*30b0*/  IADD3 R10, P3, PT, R21, R94, RZ ;  /* 0x0000005e150a7210 */ /* 0x000fe20007f7e0ff */
[----:B------:R-:W-:Y:S01]  /*30c0*/  VIADD R3, R4, 0xfffffff5 ;  /* 0xfffffff504037836 */ /* 0x000fe20000000000 */
[----:B------:R-:W-:Y:S02]  /*30d0*/  SHF.R.U32.HI R5, RZ, 0xc, R101 ;  /* 0x0000000cff057819 */ /* 0x000fe40000011665 */
[----:B------:R-:W-:Y:S01]  /*30e0*/  PRMT R83, RZ, 0x7610, R83 ;  /* 0x00007610ff537816 */ /* 0x000fe20000000053 */
[C---:B------:R-:W-:Y:S01]  /*30f0*/  IMAD R186, R88.reuse, 0x3, RZ ;  /* 0x0000000358ba7824 */ /* 0x040fe200078e02ff */
[-C--:B------:R-:W-:Y:S01]  /*3100*/  LEA.HI.X.SX32 R7, R185, R95.reuse, 0x1, P0 ;  /* 0x0000005fb9077211 */ /* 0x080fe200000f0eff */
[----:B------:R-:W-:Y:S01]  /*3110*/  IMAD R51, R88, 0x34, RZ ;  /* 0x0000003458337824 */ /* 0x000fe200078e02ff */
[----:B------:R-:W-:-:S02]  /*3120*/  LEA.HI.X.SX32 R11, R45, R95, 0x1, P3 ;  /* 0x0000005f2d0b7211 */ /* 0x000fc400018f0eff */
[----:B------:R-:W-:Y:S01]  /*3130*/  PRMT R105, RZ, 0x7610, R105 ;  /* 0x00007610ff697816 */ /* 0x000fe20000000069 */
[----:B------:R0:W5:Y:S01]  /*3140*/  @!P5 LDG.E.U16 R109, desc[UR16][R6.64] ;  /* 0x00000010066dd981 */ /* 0x000162000c1e1500 */
[----:B------:R-:W-:Y:S01]  /*3150*/  LOP3.LUT P3, RZ, R5, 0x1, RZ, 0xc0, !PT ;  /* 0x0000000105ff7812 */ /* 0x000fe2000786c0ff */
[C---:B------:R-:W-:Y:S01]  /*3160*/  IMAD R107, R88.reuse, 0x1a, RZ ;  /* 0x0000001a586b7824 */ /* 0x040fe200078e02ff */
[----:B------:R-:W-:Y:S01]  /*3170*/  SHF.R.U32.HI R5, RZ, 0xb, R101 ;  /* 0x0000000bff057819 */ /* 0x000fe20000011665 */
[----:B------:R3:W5:Y:S01]  /*3180*/  @P4 LDG.E.U16 R91, desc[UR16][R10.64] ;  /* 0x000000100a5b4981 */ /* 0x000762000c1e1500 */
[----:B------:R-:W-:Y:S01]  /*3190*/  ISETP.GE.U32.AND P0, PT, R3, 0x7fffffb6, PT ;  /* 0x7fffffb60300780c */ /* 0x000fe20003f06070 */
[C---:B------:R-:W-:Y:S01]  /*31a0*/  IMAD R3, R88.reuse, 0x13, RZ ;  /* 0x0000001358037824 */ /* 0x040fe200078e02ff */
[----:B--2---:R-:W-:Y:S02]  /*31b0*/  IADD3 R8, P5, PT, R19, R94, RZ ;  /* 0x0000005e13087210 */ /* 0x004fe40007fbe0ff */
[----:B------:R-:W-:Y:S01]  /*31c0*/  PRMT R81, RZ, 0x7610, R81 ;  /* 0x00007610ff517816 */ /* 0x000fe20000000051 */
[C---:B------:R-:W-:Y:S01]  /*31d0*/  IMAD R47, R88.reuse, 0x1c, RZ ;  /* 0x0000001c582f7824 */ /* 0x040fe200078e02ff */
[----:B------:R-:W-:Y:S01]  /*31e0*/  LOP3.LUT P4, RZ, R5, 0x1, RZ, 0xc0, !PT ;  /* 0x0000000105ff7812 */ /* 0x000fe2000788c0ff */
[----:B------:R-:W-:Y:S01]  /*31f0*/  IMAD R5, R88, 0x14, RZ ;  /* 0x0000001458057824 */ /* 0x000fe200078e02ff */
[----:B------:R-:W-:-:S02]  /*3200*/  LEA.HI.X.SX32 R9, R3, R95, 0x1, P5 ;  /* 0x0000005f03097211 */ /* 0x000fc400028f0eff */
[----:B------:R-:W-:Y:S01]  /*3210*/  PRMT R80, RZ, 0x7610, R80 ;  /* 0x00007610ff507816 */ /* 0x000fe20000000050 */
[C---:B------:R-:W-:Y:S01]  /*3220*/  IMAD R170, R88.reuse, 0xe, RZ ;  /* 0x0000000e58aa7824 */ /* 0x040fe200078e02ff */
[----:B------:R-:W-:Y:S01]  /*3230*/  SHF.R.U32.HI R3, RZ, 0xf, R101 ;  /* 0x0000000fff037819 */ /* 0x000fe20000011665 */
[----:B------:R2:W5:Y:S01]  /*3240*/  @P3 LDG.E.U16 R90, desc[UR16][R8.64] ;  /* 0x00000010085a3981 */ /* 0x000562000c1e1500 */
[-C--:B0-----:R-:W-:Y:S01]  /*3250*/  IADD3 R6, P5, PT, R5, R94.reuse, RZ ;  /* 0x0000005e05067210 */ /* 0x081fe20007fbe0ff */
[----:B------:R-:W-:Y:S01]  /*3260*/  IMAD R180, R88, 0x7, RZ ;  /* 0x0000000758b47824 */ /* 0x000fe200078e02ff */
[----:B---3--:R-:W-:Y:S02]  /*3270*/  IADD3 R10, P6, PT, R23, R94, RZ ;  /* 0x0000005e170a7210 */ /* 0x008fe40007fde0ff */
[----:B------:R-:W-:Y:S02]  /*3280*/  PRMT R96, RZ, 0x7610, R96 ;  /* 0x00007610ff607816 */ /* 0x000fe40000000060 */
[----:B------:R-:W-:-:S02]  /*3290*/  PRMT R104, RZ, 0x7610, R104 ;  /* 0x00007610ff687816 */ /* 0x000fc40000000068 */
[----:B------:R-:W-:Y:S02]  /*32a0*/  PRMT R78, RZ, 0x7610, R78 ;  /* 0x00007610ff4e7816 */ /* 0x000fe4000000004e */
[----:B------:R-:W-:Y:S01]  /*32b0*/  PRMT R79, RZ, 0x7610, R79 ;  /* 0x00007610ff4f7816 */ /* 0x000fe2000000004f */
[C---:B------:R-:W-:Y:S01]  /*32c0*/  IMAD R177, R88.reuse, 0x9, RZ ;  /* 0x0000000958b17824 */ /* 0x040fe200078e02ff */
[----:B------:R-:W-:Y:S02]  /*32d0*/  LOP3.LUT P3, RZ, R3, 0x1, RZ, 0xc0, !PT ;  /* 0x0000000103ff7812 */ /* 0x000fe4000786c0ff */
[----:B------:R-:W-:Y:S01]  /*32e0*/  PRMT R103, RZ, 0x7610, R103 ;  /* 0x00007610ff677816 */ /* 0x000fe20000000067 */
[----:B------:R-:W-:Y:S01]  /*32f0*/  IMAD R174, R88, 0xb, RZ ;  /* 0x0000000b58ae7824 */ /* 0x000fe200078e02ff */
[-C--:B------:R-:W-:Y:S02]  /*3300*/  LEA.HI.X.SX32 R7, R176, R95.reuse, 0x1, P5 ;  /* 0x0000005fb0077211 */ /* 0x080fe400028f0eff */
[----:B------:R-:W-:Y:S01]  /*3310*/  PRMT R99, RZ, 0x7610, R99 ;  /* 0x00007610ff637816 */ /* 0x000fe20000000063 */
[C---:B------:R-:W-:Y:S01]  /*3320*/  VIADD R16, R4.reuse, 0xffffffc4 ;  /* 0xffffffc404107836 */ /* 0x040fe20000000000 */
[--C-:B------:R-:W-:Y:S01]  /*3330*/  SHF.R.U32.HI R3, RZ, 0xa, R101.reuse ;  /* 0x0000000aff037819 */ /* 0x100fe20000011665 */
[----:B------:R0:W5:Y:S01]  /*3340*/  @!P0 LDG.E.U16 R100, desc[UR16][R6.64] ;  /* 0x0000001006648981 */ /* 0x000162000c1e1500 */
[-C--:B------:R-:W-:Y:S01]  /*3350*/  LEA.HI.X.SX32 R11, R5, R95.reuse, 0x1, P6 ;  /* 0x0000005f050b7211 */ /* 0x080fe200030f0eff */
[----:B------:R-:W-:Y:S01]  /*3360*/  VIADD R18, R4, 0xffffffc6 ;  /* 0xffffffc604127836 */ /* 0x000fe20000000000 */
[----:B------:R-:W-:Y:S01]  /*3370*/  LOP3.LUT P6, RZ, R3, 0x1, RZ, 0xc0, !PT ;  /* 0x0000000103ff7812 */ /* 0x000fe200078cc0ff */
[C---:B------:R-:W-:Y:S01]  /*3380*/  IMAD.SHL.U32 R3, R88.reuse, 0x10, RZ ;  /* 0x0000001058037824 */ /* 0x040fe200078e00ff */
[-C--:B--2---:R-:W-:Y:S01]  /*3390*/  LEA R8, P0, R88, R94.reuse, 0x5 ;  /* 0x0000005e58087211 */ /* 0x084fe200078028ff */
[----:B------:R-:W-:Y:S01]  /*33a0*/  VIADD R13, R4, 0xfffffffa ;  /* 0xfffffffa040d7836 */ /* 0x000fe20000000000 */
[-C--:B------:R-:W-:Y:S01]  /*33b0*/  IADD3 R12, P5, PT, R27, R94.reuse, RZ ;  /* 0x0000005e1b0c7210 */ /* 0x080fe20007fbe0ff */
[----:B------:R-:W-:Y:S01]  /*33c0*/  IMAD R5, R88, 0x15, RZ ;  /* 0x0000001558057824 */ /* 0x000fe200078e02ff */
[-C--:B------:R-:W-:Y:S01]  /*33d0*/  LEA.HI.X.SX32 R9, R3, R95.reuse, 0x1, P0 ;  /* 0x0000005f03097211 */ /* 0x080fe200000f0eff */
[----:B------:R2:W5:Y:S01]  /*33e0*/  @P4 LDG.E.U16 R87, desc[UR16][R10.64] ;  /* 0x000000100a574981 */ /* 0x000562000c1e1500 */
[--C-:B------:R-:W-:Y:S01]  /*33f0*/  SHF.R.U32.HI R3, RZ, 0x9, R101.reuse ;  /* 0x00000009ff037819 */ /* 0x100fe20000011665 */
[----:B------:R-:W-:Y:S01]  /*3400*/  VIADD R20, R4, 0xffffffc2 ;  /* 0xffffffc204147836 */ /* 0x000fe20000000000 */
[----:B------:R-:W-:Y:S01]  /*3410*/  ISETP.GE.U32.AND P4, PT, R13, 0x7fffffbb, PT ;  /* 0x7fffffbb0d00780c */ /* 0x000fe20003f86070 */
[----:B------:R3:W5:Y:S01]  /*3420*/  @P3 LDG.E.U16 R92, desc[UR16][R8.64] ;  /* 0x00000010085c3981 */ /* 0x000762000c1e1500 */
[-C--:B------:R-:W-:Y:S01]  /*3430*/  LEA.HI.X.SX32 R13, R5, R95.reuse, 0x1, P5 ;  /* 0x0000005f050d7211 */ /* 0x080fe200028f0eff */
[C---:B------:R-:W-:Y:S01]  /*3440*/  IMAD R147, R88.reuse, 0x3c, RZ ;  /* 0x0000003c58937824 */ /* 0x040fe200078e02ff */
[----:B------:R-:W-:Y:S01]  /*3450*/  LOP3.LUT P5, RZ, R3, 0x1, RZ, 0xc0, !PT ;  /* 0x0000000103ff7812 */ /* 0x000fe200078ac0ff */
[----:B------:R-:W-:Y:S01]  /*3460*/  IMAD R3, R88, 0x16, RZ ;  /* 0x0000001658037824 */ /* 0x000fe200078e02ff */
[-C--:B0-----:R-:W-:Y:S01]  /*3470*/  IADD3 R6, P0, PT, R176, R94.reuse, RZ ;  /* 0x0000005eb0067210 */ /* 0x081fe20007f1e0ff */
[----:B------:R-:W-:Y:S01]  /*3480*/  IMAD R145, R88, 0x3e, RZ ;  /* 0x0000003e58917824 */ /* 0x000fe200078e02ff */
[-C--:B--2---:R-:W-:Y:S01]  /*3490*/  IADD3 R10, P3, PT, R31, R94.reuse, RZ ;  /* 0x0000005e1f0a7210 */ /* 0x084fe20007f7e0ff */
[----:B------:R-:W-:Y:S01]  /*34a0*/  VIADD R5, R4, 0xfffffff3 ;  /* 0xfffffff304057836 */ /* 0x000fe20000000000 */
[--C-:B------:R-:W-:Y:S01]  /*34b0*/  SHF.R.U32.HI R14, RZ, 0x8, R101.reuse ;  /* 0x00000008ff0e7819 */ /* 0x100fe20000011665 */
[----:B------:R0:W5:Y:S01]  /*34c0*/  @P6 LDG.E.U16 R86, desc[UR16][R12.64] ;  /* 0x000000100c566981 */ /* 0x000162000c1e1500 */
[-C--:B------:R-:W-:Y:S01]  /*34d0*/  LEA.HI.X.SX32 R7, R183, R95.reuse, 0x1, P0 ;  /* 0x0000005fb7077211 */ /* 0x080fe200000f0eff */
[C---:B------:R-:W-:Y:S01]  /*34e0*/  IMAD R73, R88.reuse, 0x42, RZ ;  /* 0x0000004258497824 */ /* 0x040fe200078e02ff */
[-C--:B------:R-:W-:Y:S01]  /*34f0*/  LEA.HI.X.SX32 R11, R3, R95.reuse, 0x1, P3 ;  /* 0x0000005f030b7211 */ /* 0x080fe200018f0eff */
[----:B------:R-:W-:Y:S01]  /*3500*/  IMAD R67, R88, 0x44, RZ ;  /* 0x0000004458437824 */ /* 0x000fe200078e02ff */
[----:B------:R-:W-:Y:S01]  /*3510*/  LOP3.LUT P3, RZ, R14, 0x1, RZ, 0xc0, !PT ;  /* 0x000000010eff7812 */ /* 0x000fe2000786c0ff */
[----:B------:R2:W5:Y:S01]  /*3520*/  @!P4 LDG.E.U16 R106, desc[UR16][R6.64] ;  /* 0x00000010066ac981 */ /* 0x000562000c1e1500 */
[----:B------:R-:W-:Y:S01]  /*3530*/  ISETP.GE.U32.AND P0, PT, R5, 0x7fffffb4, PT ;  /* 0x7fffffb40500780c */ /* 0x000fe20003f06070 */
[C---:B------:R-:W-:Y:S01]  /*3540*/  IMAD R5, R88.reuse, 0x17, RZ ;  /* 0x0000001758057824 */ /* 0x040fe200078e02ff */
[-C--:B------:R-:W-:Y:S01]  /*3550*/  IADD3 R24, P4, PT, R35, R94.reuse, RZ ;  /* 0x0000005e23187210 */ /* 0x080fe20007f9e0ff */
[----:B------:R4:W5:Y:S01]  /*3560*/  @P5 LDG.E.U16 R85, desc[UR16][R10.64] ;  /* 0x000000100a555981 */ /* 0x000962000c1e1500 */
[--C-:B---3--:R-:W-:Y:S01]  /*3570*/  SHF.R.U32.HI R9, RZ, 0x6, R101.reuse ;  /* 0x00000006ff097819 */ /* 0x108fe20000011665 */
[C---:B0-----:R-:W-:Y:S01]  /*3580*/  IMAD R13, R88.reuse, 0x32, RZ ;  /* 0x00000032580d7824 */ /* 0x041fe200078e02ff */
[-C--:B------:R-:W-:Y:S01]  /*3590*/  IADD3 R8, P5, PT, R29, R94.reuse, RZ ;  /* 0x0000005e1d087210 */ /* 0x080fe20007fbe0ff */
[C---:B------:R-:W-:Y:S01]  /*35a0*/  IMAD R69, R88.reuse, 0x46, RZ ;  /* 0x0000004658457824 */ /* 0x040fe200078e02ff */
[-C--:B------:R-:W-:Y:S01]  /*35b0*/  LEA.HI.X.SX32 R25, R5, R95.reuse, 0x1, P4 ;  /* 0x0000005f05197211 */ /* 0x080fe200020f0eff */
[C---:B------:R-:W-:Y:S01]  /*35c0*/  IMAD R63, R88.reuse, 0x48, RZ ;  /* 0x00000048583f7824 */ /* 0x040fe200078e02ff */
[--C-:B------:R-:W-:Y:S01]  /*35d0*/  SHF.R.U32.HI R12, RZ, 0x7, R101.reuse ;  /* 0x00000007ff0c7819 */ /* 0x100fe20000011665 */
[C---:B------:R-:W-:Y:S01]  /*35e0*/  IMAD R65, R88.reuse, 0x4a, RZ ;  /* 0x0000004a58417824 */ /* 0x040fe200078e02ff */
[----:B------:R-:W-:Y:S01]  /*35f0*/  LOP3.LUT P4, RZ, R9, 0x1, RZ, 0xc0, !PT ;  /* 0x0000000109ff7812 */ /* 0x000fe2000788c0ff */
[----:B------:R-:W5:Y:S01]  /*3600*/  @P3 LDG.E.U16 R84, desc[UR16][R24.64] ;  /* 0x0000001018543981 */ /* 0x000f62000c1e1500 */
[-C--:B------:R-:W-:Y:S01]  /*3610*/  LEA.HI.X.SX32 R9, R173, R95.reuse, 0x1, P5 ;  /* 0x0000005fad097211 */ /* 0x080fe200028f0eff */
[----:B------:R-:W-:Y:S01]  /*3620*/  IMAD R5, R88, 0x19, RZ ;  /* 0x0000001958057824 */ /* 0x000fe200078e02ff */
[----:B------:R-:W-:Y:S01]  /*3630*/  LOP3.LUT P5, RZ, R12, 0x1, RZ, 0xc0, !PT ;  /* 0x000000010cff7812 */ /* 0x000fe200078ac0ff */
[----:B------:R-:W-:Y:S01]  /*3640*/  IMAD R161, R88, 0x4c, RZ ;  /* 0x0000004c58a17824 */ /* 0x000fe200078e02ff */
[-C--:B------:R-:W-:Y:S01]  /*3650*/  IADD3 R32, P3, PT, R13, R94.reuse, RZ ;  /* 0x0000005e0d207210 */ /* 0x080fe20007f7e0ff */
[----:B------:R0:W5:Y:S01]  /*3660*/  @!P0 LDG.E.U16 R98, desc[UR16][R8.64] ;  /* 0x0000001008628981 */ /* 0x000162000c1e1500 */
[----:B--2---:R-:W-:Y:S01]  /*3670*/  VIADD R6, R4, 0xfffffffc ;  /* 0xfffffffc04067836 */ /* 0x004fe20000000000 */
[-C--:B------:R-:W-:Y:S01]  /*3680*/  IADD3 R28, P0, PT, R43, R94.reuse, RZ ;  /* 0x0000005e2b1c7210 */ /* 0x080fe20007f1e0ff */
[----:B------:R-:W-:Y:S01]  /*3690*/  IMAD R163, R88, 0x4e, RZ ;  /* 0x0000004e58a37824 */ /* 0x000fe200078e02ff */
[-C--:B------:R-:W-:Y:S01]  /*36a0*/  LEA.HI.X.SX32 R33, R5, R95.reuse, 0x1, P3 ;  /* 0x0000005f05217211 */ /* 0x080fe200018f0eff */
[----:B------:R-:W-:Y:S01]  /*36b0*/  VIADD R7, R4, 0xfffffff9 ;  /* 0xfffffff904077836 */ /* 0x000fe20000000000 */
[----:B------:R-:W-:Y:S01]  /*36c0*/  LEA.HI.X.SX32 R29, R29, R95, 0x1, P0 ;  /* 0x0000005f1d1d7211 */ /* 0x000fe200000f0eff */
[----:B------:R-:W-:Y:S01]  /*36d0*/  IMAD R171, R88, 0xd, RZ ;  /* 0x0000000d58ab7824 */ /* 0x000fe200078e02ff */
[----:B------:R-:W-:Y:S01]  /*36e0*/  ISETP.GE.U32.AND P0, PT, R6, 0x7fffffbd, PT ;  /* 0x7fffffbd0600780c */ /* 0x000fe20003f06070 */
[----:B------:R2:W5:Y:S01]  /*36f0*/  @P4 LDG.E.U16 R82, desc[UR16][R32.64] ;  /* 0x0000001020524981 */ /* 0x000562000c1e1500 */
[-C--:B------:R-:W-:Y:S01]  /*3700*/  IADD3 R6, P4, PT, R182, R94.reuse, RZ ;  /* 0x0000005eb6067210 */ /* 0x080fe20007f9e0ff */
[----:B------:R-:W-:Y:S01]  /*3710*/  IMAD.SHL.U32 R179, R88, 0x8, RZ ;  /* 0x0000000858b37824 */ /* 0x000fe200078e00ff */
[----:B------:R-:W-:Y:S01]  /*3720*/  ISETP.GE.U32.AND P3, PT, R7, 0x7fffffba, PT ;  /* 0x7fffffba0700780c */ /* 0x000fe20003f66070 */
[----:B------:R3:W5:Y:S01]  /*3730*/  @P5 LDG.E.U16 R83, desc[UR16][R28.64] ;  /* 0x000000101c535981 */ /* 0x000762000c1e1500 */
[----:B------:R-:W-:Y:S01]  /*3740*/  SHF.R.U32.HI R5, RZ, 0x4, R101 ;  /* 0x00000004ff057819 */ /* 0x000fe20000011665 */
[----:B------:R-:W1:Y:S01]  /*3750*/  LDCU UR4, c[0x0][0x3b0] ;  /* 0x00007600ff0477ac */ /* 0x000e620008000800 */
[----:B----4-:R-:W-:-:S02]  /*3760*/  IADD3 R10, P5, PT, R173, R94, RZ ;  /* 0x0000005ead0a7210 */ /* 0x010fc40007fbe0ff */
[-C--:B------:R-:W-:Y:S02]  /*3770*/  LEA.HI.X.SX32 R7, R186, R95.reuse, 0x1, P4 ;  /* 0x0000005fba077211 */ /* 0x080fe400020f0eff */
[----:B0-----:R-:W-:Y:S02]  /*3780*/  SHF.R.U32.HI R8, RZ, 0x5, R101 ;  /* 0x00000005ff087819 */ /* 0x001fe40000011665 */
[----:B------:R-:W-:Y:S02]  /*3790*/  LOP3.LUT P4, RZ, R5, 0x1, RZ, 0xc0, !PT ;  /* 0x0000000105ff7812 */ /* 0x000fe4000788c0ff */
[----:B------:R-:W-:Y:S02]  /*37a0*/  PRMT R5, RZ, 0x7610, R5 ;  /* 0x00007610ff057816 */ /* 0x000fe40000000005 */
[----:B------:R-:W-:Y:S01]  /*37b0*/  LEA.HI.X.SX32 R11, R182, R95, 0x1, P5 ;  /* 0x0000005fb60b7211 */ /* 0x000fe200028f0eff */
[----:B------:R-:W-:Y:S01]  /*37c0*/  IMAD R9, R88, 0x36, RZ ;  /* 0x0000003658097824 */ /* 0x000fe200078e02ff */
[----:B------:R-:W-:-:S02]  /*37d0*/  LOP3.LUT P5, RZ, R8, 0x1, RZ, 0xc0, !PT ;  /* 0x0000000108ff7812 */ /* 0x000fc400078ac0ff */
[----:B------:R0:W5:Y:S01]  /*37e0*/  @!P0 LDG.E.U16 R5, desc[UR16][R6.64] ;  /* 0x0000001006058981 */ /* 0x000162000c1e1500 */
[-C--:B--2---:R-:W-:Y:S01]  /*37f0*/  IADD3 R32, P0, PT, R51, R94.reuse, RZ ;  /* 0x0000005e33207210 */ /* 0x084fe20007f1e0ff */
[----:B------:R-:W-:Y:S02]  /*3800*/  IMAD R25, R88, 0x1b, RZ ;  /* 0x0000001b58197824 */ /* 0x000fe400078e02ff */
[----:B------:R2:W5:Y:S01]  /*3810*/  @!P3 LDG.E.U16 R105, desc[UR16][R10.64] ;  /* 0x000000100a69b981 */ /* 0x000562000c1e1500 */
[C---:B------:R-:W-:Y:S01]  /*3820*/  VIADD R12, R4.reuse, 0xfffffff1 ;  /* 0xfffffff1040c7836 */ /* 0x040fe20000000000 */
[----:B------:R-:W-:Y:S01]  /*3830*/  IADD3 R40, P3, PT, R9, R94, RZ ;  /* 0x0000005e09287210 */ /* 0x000fe20007f7e0ff */
[----:B------:R-:W-:Y:S01]  /*3840*/  VIADD R8, R4, 0xfffffff8 ;  /* 0xfffffff804087836 */ /* 0x000fe20000000000 */
[-C--:B------:R-:W-:Y:S02]  /*3850*/  LEA.HI.X.SX32 R33, R107, R95.reuse, 0x1, P0 ;  /* 0x0000005f6b217211 */ /* 0x080fe400000f0eff */
[----:B------:R-:W-:-:S02]  /*3860*/  LEA.HI.X.SX32 R41, R25, R95, 0x1, P3 ;  /* 0x0000005f19297211 */ /* 0x000fc400018f0eff */
[----:B------:R-:W-:Y:S01]  /*3870*/  ISETP.GE.U32.AND P3, PT, R12, 0x7fffffb2, PT ;  /* 0x7fffffb20c00780c */ /* 0x000fe20003f66070 */
[----:B------:R-:W5:Y:S01]  /*3880*/  @P5 LDG.E.U16 R81, desc[UR16][R32.64] ;  /* 0x0000001020515981 */ /* 0x000f62000c1e1500 */
[----:B------:R-:W-:Y:S02]  /*3890*/  ISETP.GE.U32.AND P0, PT, R8, 0x7fffffb9, PT ;  /* 0x7fffffb90800780c */ /* 0x000fe40003f06070 */
[-C--:B---3--:R-:W-:Y:S01]  /*38a0*/  IADD3 R28, P5, PT, R47, R94.reuse, RZ ;  /* 0x0000005e2f1c7210 */ /* 0x088fe20007fbe0ff */
[----:B------:R3:W5:Y:S01]  /*38b0*/  @P4 LDG.E.U16 R80, desc[UR16][R40.64] ;  /* 0x0000001028504981 */ /* 0x000762000c1e1500 */
[--C-:B0-----:R-:W-:Y:S02]  /*38c0*/  SHF.R.U32.HI R7, RZ, 0x3, R101.reuse ;  /* 0x00000003ff077819 */ /* 0x101fe40000011665 */
[----:B------:R-:W-:Y:S02]  /*38d0*/  IADD3 R24, P4, PT, R170, R94, RZ ;  /* 0x0000005eaa187210 */ /* 0x000fe40007f9e0ff */
[----:B------:R-:W-:-:S02]  /*38e0*/  SHF.R.U32.HI R6, RZ, 0x2, R101 ;  /* 0x00000002ff067819 */ /* 0x000fc40000011665 */
[-C--:B------:R-:W-:Y:S02]  /*38f0*/  LEA.HI.X.SX32 R29, R170, R95.reuse, 0x1, P5 ;  /* 0x0000005faa1d7211 */ /* 0x080fe400028f0eff */
[----:B------:R-:W-:Y:S01]  /*3900*/  LOP3.LUT P5, RZ, R7, 0x1, RZ, 0xc0, !PT ;  /* 0x0000000107ff7812 */ /* 0x000fe200078ac0ff */
[----:B------:R-:W-:Y:S01]  /*3910*/  IMAD R7, R88, 0x3a, RZ ;  /* 0x0000003a58077824 */ /* 0x000fe200078e02ff */
[----:B------:R-:W-:Y:S01]  /*3920*/  LEA.HI.X.SX32 R25, R180, R95, 0x1, P4 ;  /* 0x0000005fb4197211 */ /* 0x000fe200020f0eff */
[----:B--2---:R-:W-:Y:S01]  /*3930*/  IMAD R11, R88, 0x38, RZ ;  /* 0x00000038580b7824 */ /* 0x004fe200078e02ff */
[----:B------:R-:W-:Y:S01]  /*3940*/  LOP3.LUT P4, RZ, R6, 0x1, RZ, 0xc0, !PT ;  /* 0x0000000106ff7812 */ /* 0x000fe2000788c0ff */
[----:B------:R-:W5:Y:S01]  /*3950*/  @!P3 LDG.E.U16 R96, desc[UR16][R28.64] ;  /* 0x000000101c60b981 */ /* 0x000f62000c1e1500 */
[----:B---3--:R-:W-:Y:S01]  /*3960*/  IMAD R41, R88, 0x1d, RZ ;  /* 0x0000001d58297824 */ /* 0x008fe200078e02ff */
[-C--:B------:R-:W-:Y:S01]  /*3970*/  IADD3 R40, P3, PT, R7, R94.reuse, RZ ;  /* 0x0000005e07287210 */ /* 0x080fe20007f7e0ff */
[----:B------:R-:W-:Y:S01]  /*3980*/  VIADD R6, R4, 0xfffffff6 ;  /* 0xfffffff604067836 */ /* 0x000fe20000000000 */
[----:B------:R0:W5:Y:S01]  /*3990*/  @!P0 LDG.E.U16 R104, desc[UR16][R24.64] ;  /* 0x0000001018688981 */ /* 0x000162000c1e1500 */
[----:B------:R-:W-:-:S02]  /*39a0*/  IADD3 R32, P0, PT, R11, R94, RZ ;  /* 0x0000005e0b207210 */ /* 0x000fc40007f1e0ff */
[-C--:B------:R-:W-:Y:S02]  /*39b0*/  LEA.HI.X.SX32 R41, R41, R95.reuse, 0x1, P3 ;  /* 0x0000005f29297211 */ /* 0x080fe400018f0eff */
[----:B------:R-:W-:Y:S02]  /*39c0*/  LEA.HI.X.SX32 R33, R47, R95, 0x1, P0 ;  /* 0x0000005f2f217211 */ /* 0x000fe400000f0eff */
[----:B------:R-:W-:Y:S01]  /*39d0*/  ISETP.GE.U32.AND P0, PT, R6, 0x7fffffb7, PT ;  /* 0x7fffffb70600780c */ /* 0x000fe20003f06070 */
[----:B------:R-:W-:Y:S01]  /*39e0*/  VIADD R6, R4, 0xfffffff4 ;  /* 0xfffffff404067836 */ /* 0x000fe20000000000 */
[----:B------:R-:W5:Y:S01]  /*39f0*/  @P4 LDG.E.U16 R78, desc[UR16][R40.64] ;  /* 0x00000010284e4981 */ /* 0x000f62000c1e1500 */
[----:B0-----:R-:W-:-:S03]  /*3a00*/  IADD3 R24, P4, PT, R45, R94, RZ ;  /* 0x0000005e2d187210 */ /* 0x001fc60007f9e0ff */
[----:B------:R-:W-:Y:S01]  /*3a10*/  ISETP.GE.U32.AND P3, PT, R6, 0x7fffffb5, PT ;  /* 0x7fffffb50600780c */ /* 0x000fe20003f66070 */
[----:B------:R0:W5:Y:S01]  /*3a20*/  @P5 LDG.E.U16 R79, desc[UR16][R32.64] ;  /* 0x00000010204f5981 */ /* 0x000162000c1e1500 */
[----:B------:R-:W-:Y:S01]  /*3a30*/  IADD3 R28, P5, PT, R3, R94, RZ ;  /* 0x0000005e031c7210 */ /* 0x000fe20007fbe0ff */
[C---:B------:R-:W-:Y:S01]  /*3a40*/  VIADD R3, R4.reuse, 0xffffffcc ;  /* 0xffffffcc04037836 */ /* 0x040fe20000000000 */
[-C--:B------:R-:W-:Y:S01]  /*3a50*/  LEA.HI.X.SX32 R25, R177, R95.reuse, 0x1, P4 ;  /* 0x0000005fb1197211 */ /* 0x080fe200020f0eff */
[----:B------:R-:W-:Y:S01]  /*3a60*/  VIADD R6, R4, 0xfffffff7 ;  /* 0xfffffff704067836 */ /* 0x000fe20000000000 */
[----:B------:R-:W-:-:S03]  /*3a70*/  LEA.HI.X.SX32 R29, R174, R95, 0x1, P5 ;  /* 0x0000005fae1d7211 */ /* 0x000fc600028f0eff */
[----:B------:R2:W5:Y:S01]  /*3a80*/  @!P0 LDG.E.U16 R103, desc[UR16][R24.64] ;  /* 0x0000001018678981 */ /* 0x000562000c1e1500 */
[----:B------:R-:W-:Y:S01]  /*3a90*/  ISETP.GE.U32.AND P0, PT, R3, 0x7fffff8d, PT ;  /* 0x7fffff8d0300780c */ /* 0x000fe20003f06070 */
[----:B------:R-:W-:Y:S01]  /*3aa0*/  VIADD R3, R4, 0xffffffcd ;  /* 0xffffffcd04037836 */ /* 0x000fe20000000000 */
[----:B------:R-:W-:Y:S01]  /*3ab0*/  ISETP.GE.U32.AND P5, PT, R6, 0x7fffffb8, PT ;  /* 0x7fffffb80600780c */ /* 0x000fe20003fa6070 */
[C---:B------:R-:W-:Y:S01]  /*3ac0*/  VIADD R6, R4.reuse, 0xffffffce ;  /* 0xffffffce04067836 */ /* 0x040fe20000000000 */
[----:B------:R3:W5:Y:S02]  /*3ad0*/  @!P3 LDG.E.U16 R99, desc[UR16][R28.64] ;  /* 0x000000101c63b981 */ /* 0x000764000c1e1500 */
[----:B------:R-:W-:Y:S01]  /*3ae0*/  ISETP.GE.U32.AND P3, PT, R3, 0x7fffff8e, PT ;  /* 0x7fffff8e0300780c */ /* 0x000fe20003f66070 */
[C---:B------:R-:W-:Y:S01]  /*3af0*/  VIADD R3, R4.reuse, 0xffffffcf ;  /* 0xffffffcf04037836 */ /* 0x040fe20000000000 */
[----:B------:R-:W-:Y:S01]  /*3b00*/  SEL R10, RZ, 0x1, P0 ;  /* 0x00000001ff0a7807 */ /* 0x000fe20000000000 */
[----:B------:R-:W-:Y:S01]  /*3b10*/  VIADD R8, R4, 0xfffffff2 ;  /* 0xfffffff204087836 */ /* 0x000fe20000000000 */
[----:B------:R-:W-:Y:S01]  /*3b20*/  ISETP.GE.U32.AND P0, PT, R6, 0x7fffff8f, PT ;  /* 0x7fffff8f0600780c */ /* 0x000fe20003f06070 */
[----:B------:R-:W-:Y:S01]  /*3b30*/  VIADD R6, R4, 0xffffffc8 ;  /* 0xffffffc804067836 */ /* 0x000fe20000000000 */
[----:B0-----:R-:W-:-:S02]  /*3b40*/  SEL R33, RZ, 0x1fffe, P3 ;  /* 0x0001fffeff217807 */ /* 0x001fc40001800000 */
[----:B------:R-:W-:Y:S01]  /*3b50*/  ISETP.GE.U32.AND P3, PT, R3, 0x7fffff90, PT ;  /* 0x7fffff900300780c */ /* 0x000fe20003f66070 */
[----:B------:R-:W-:Y:S01]  /*3b60*/  VIADD R3, R4, 0xffffffc9 ;  /* 0xffffffc904037836 */ /* 0x000fe20000000000 */
[----:B------:R-:W-:Y:S01]  /*3b70*/  ISETP.GE.U32.AND P4, PT, R8, 0x7fffffb3, PT ;  /* 0x7fffffb30800780c */ /* 0x000fe20003f86070 */
[----:B------:R-:W-:Y:S01]  /*3b80*/  VIADD R12, R4, 0xffffffca ;  /* 0xffffffca040c7836 */ /* 0x000fe20000000000 */
[----:B------:R-:W-:Y:S02]  /*3b90*/  SEL R8, RZ, 0x4, P0 ;  /* 0x00000004ff087807 */ /* 0x000fe40000000000 */
[----:B------:R-:W-:Y:S01]  /*3ba0*/  ISETP.GE.U32.AND P0, PT, R6, 0x7fffff89, PT ;  /* 0x7fffff890600780c */ /* 0x000fe20003f06070 */
[----:B------:R-:W-:Y:S01]  /*3bb0*/  VIADD R6, R4, 0xffffffcb ;  /* 0xffffffcb04067836 */ /* 0x000fe20000000000 */
[----:B------:R-:W-:Y:S02]  /*3bc0*/  SEL R49, RZ, 0x7fff8, P3 ;  /* 0x0007fff8ff317807 */ /* 0x000fe40001800000 */
[----:B------:R-:W-:-:S02]  /*3bd0*/  ISETP.GE.U32.AND P3, PT, R3, 0x7fffff8a, PT ;  /* 0x7fffff8a0300780c */ /* 0x000fc40003f66070 */
[----:B------:R-:W-:Y:S02]  /*3be0*/  SEL R3, RZ, 0x1, P0 ;  /* 0x00000001ff037807 */ /* 0x000fe40000000000 */
[----:B------:R-:W-:Y:S02]  /*3bf0*/  ISETP.GE.U32.AND P0, PT, R12, 0x7fffff8b, PT ;  /* 0x7fffff8b0c00780c */ /* 0x000fe40003f06070 */
[----:B------:R-:W-:Y:S02]  /*3c00*/  SEL R12, RZ, 0x1fffe, P3 ;  /* 0x0001fffeff0c7807 */ /* 0x000fe40001800000 */
[----:B------:R-:W-:Y:S02]  /*3c10*/  ISETP.GE.U32.AND P3, PT, R6, 0x7fffff8c, PT ;  /* 0x7fffff8c0600780c */ /* 0x000fe40003f66070 */
[----:B------:R-:W-:Y:S01]  /*3c20*/  SEL R6, RZ, 0x4, P0 ;  /* 0x00000004ff067807 */ /* 0x000fe20000000000 */
[----:B------:R-:W-:Y:S01]  /*3c30*/  VIADD R14, R4, 0xffffffc5 ;  /* 0xffffffc5040e7836 */ /* 0x000fe20000000000 */
[----:B------:R-:W-:-:S02]  /*3c40*/  ISETP.GE.U32.AND P0, PT, R16, 0x7fffff85, PT ;  /* 0x7fffff851000780c */ /* 0x000fc40003f06070 */
[----:B------:R-:W-:Y:S02]  /*3c50*/  SEL R53, RZ, 0x7fff8, P3 ;  /* 0x0007fff8ff357807 */ /* 0x000fe40001800000 */
[----:B------:R-:W-:Y:S02]  /*3c60*/  SEL R16, RZ, 0x1, P0 ;  /* 0x00000001ff107807 */ /* 0x000fe40000000000 */
[----:B------:R-:W-:Y:S01]  /*3c70*/  ISETP.GE.U32.AND P0, PT, R18, 0x7fffff87, PT ;  /* 0x7fffff871200780c */ /* 0x000fe20003f06070 */
[----:B------:R-:W-:Y:S01]  /*3c80*/  VIADD R18, R4, 0xffffffc1 ;  /* 0xffffffc104127836 */ /* 0x000fe20000000000 */
[----:B------:R-:W-:Y:S01]  /*3c90*/  ISETP.GE.U32.AND P3, PT, R14, 0x7fffff86, PT ;  /* 0x7fffff860e00780c */ /* 0x000fe20003f66070 */
[----:B------:R-:W-:-:S03]  /*3ca0*/  VIADD R14, R4, 0xffffffc7 ;  /* 0xffffffc7040e7836 */ /* 0x000fc60000000000 */
[----:B--2---:R-:W-:Y:S02]  /*3cb0*/  SEL R25, RZ, 0x1fffe, P3 ;  /* 0x0001fffeff197807 */ /* 0x004fe40001800000 */
[----:B------:R-:W-:Y:S01]  /*3cc0*/  ISETP.GE.U32.AND P6, PT, R18, 0x7fffff82, PT ;  /* 0x7fffff821200780c */ /* 0x000fe20003fc6070 */
[----:B------:R-:W-:Y:S01]  /*3cd0*/  VIADD R18, R4, 0xffffffc3 ;  /* 0xffffffc304127836 */ /* 0x000fe20000000000 */
[----:B------:R-:W-:Y:S02]  /*3ce0*/  ISETP.GE.U32.AND P3, PT, R14, 0x7fffff88, PT ;  /* 0x7fffff880e00780c */ /* 0x000fe40003f66070 */
[----:B------:R-:W-:Y:S02]  /*3cf0*/  SEL R14, RZ, 0x4, P0 ;  /* 0x00000004ff0e7807 */ /* 0x000fe40000000000 */
[----:B------:R-:W-:Y:S02]  /*3d00*/  SEL R55, RZ, 0x7fff8, P3 ;  /* 0x0007fff8ff377807 */ /* 0x000fe40001800000 */
[----:B------:R-:W-:Y:S01]  /*3d10*/  ISETP.GE.U32.AND P0, PT, R20, 0x7fffff83, PT ;  /* 0x7fffff831400780c */ /* 0x000fe20003f06070 */
[----:B------:R-:W-:Y:S01]  /*3d20*/  VIADD R20, R4, 0xffffffdc ;  /* 0xffffffdc04147836 */ /* 0x000fe20000000000 */
[----:B------:R-:W-:Y:S01]  /*3d30*/  ISETP.GE.U32.AND P3, PT, R18, 0x7fffff84, PT ;  /* 0x7fffff841200780c */ /* 0x000fe20003f66070 */
[----:B------:R-:W-:Y:S01]  /*3d40*/  VIADD R18, R4, 0xffffffdd ;  /* 0xffffffdd04127836 */ /* 0x000fe20000000000 */
[----:B------:R-:W-:-:S02]  /*3d50*/  SEL R50, RZ, 0x4, P0 ;  /* 0x00000004ff327807 */ /* 0x000fc40000000000 */
[----:B------:R-:W-:Y:S02]  /*3d60*/  SEL R57, RZ, 0x7fff8, P3 ;  /* 0x0007fff8ff397807 */ /* 0x000fe40001800000 */
[----:B------:R-:W-:Y:S01]  /*3d70*/  ISETP.GE.U32.AND P0, PT, R20, 0x7fffff9d, PT ;  /* 0x7fffff9d1400780c */ /* 0x000fe20003f06070 */
[----:B------:R-:W-:Y:S01]  /*3d80*/  VIADD R20, R4, 0xffffffde ;  /* 0xffffffde04147836 */ /* 0x000fe20000000000 */
[----:B------:R-:W-:Y:S01]  /*3d90*/  ISETP.GE.U32.AND P3, PT, R18, 0x7fffff9e, PT ;  /* 0x7fffff9e1200780c */ /* 0x000fe20003f66070 */
[----:B------:R-:W-:Y:S01]  /*3da0*/  VIADD R18, R4, 0xffffffdf ;  /* 0xffffffdf04127836 */ /* 0x000fe20000000000 */
        /* <DEDUP_REMOVED lines=38> */
[----:B------:R-:W-:-:S02]  /*4010*/  ISETP.GE.U32.AND P0, PT, R20, 0x7fffff93, PT ;  /* 0x7fffff931400780c */ /* 0x000fc40003f06070 */
[----:B------:R-:W-:Y:S01]  /*4020*/  ISETP.GE.U32.AND P3, PT, R18, 0x7fffff94, PT ;  /* 0x7fffff941200780c */ /* 0x000fe20003f66070 */
[----:B------:R-:W-:Y:S01]  /*4030*/  IMAD.IADD R16, R16, 0x1, R25 ;  /* 0x0000000110107824 */ /* 0x000fe200078e0219 */
[----:B------:R-:W-:Y:S01]  /*4040*/  SEL R102, RZ, 0x4, P0 ;  /* 0x00000004ff667807 */ /* 0x000fe20000000000 */
[----:B------:R-:W-:Y:S01]  /*4050*/  IMAD R25, R88, 0x1f, RZ ;  /* 0x0000001f58197824 */ /* 0x000fe200078e02ff */
[----:B------:R-:W-:Y:S02]  /*4060*/  SEL R157, RZ, 0x7fff8, P3 ;  /* 0x0007fff8ff9d7807 */ /* 0x000fe40001800000 */
[-C--:B------:R-:W-:Y:S02]  /*4070*/  IADD3 R74, P0, PT, R147, R94.reuse, RZ ;  /* 0x0000005e934a7210 */ /* 0x080fe40007f1e0ff */
[-C--:B------:R-:W-:Y:S01]  /*4080*/  IADD3 R76, P3, PT, R145, R94.reuse, RZ ;  /* 0x0000005e914c7210 */ /* 0x080fe20007f7e0ff */
[----:B------:R-:W-:Y:S01]  /*4090*/  IMAD.IADD R10, R10, 0x1, R33 ;  /* 0x000000010a0a7824 */ /* 0x000fe200078e0221 */
[-C--:B------:R-:W-:Y:S01]  /*40a0*/  LEA.HI.X.SX32 R75, R17, R95.reuse, 0x1, P0 ;  /* 0x0000005f114b7211 */ /* 0x080fe200000f0eff */
[C---:B---3--:R-:W-:Y:S01]  /*40b0*/  IMAD.SHL.U32 R29, R88.reuse, 0x20, RZ ;  /* 0x00000020581d7824 */ /* 0x048fe200078e00ff */
[----:B------:R-:W-:Y:S01]  /*40c0*/  LEA.HI.X.SX32 R77, R25, R95, 0x1, P3 ;  /* 0x0000005f194d7211 */ /* 0x000fe200018f0eff */
[C---:B------:R-:W-:Y:S01]  /*40d0*/  IMAD R33, R88.reuse, 0x21, RZ ;  /* 0x0000002158217824 */ /* 0x040fe200078e02ff */
[----:B------:R-:W-:-:S02]  /*40e0*/  LEA R70, P0, R88, R94, 0x6 ;  /* 0x0000005e58467211 */ /* 0x000fc400078030ff */
[-C--:B------:R-:W-:Y:S01]  /*40f0*/  IADD3 R72, P3, PT, R73, R94.reuse, RZ ;  /* 0x0000005e49487210 */ /* 0x080fe20007f7e0ff */
[C---:B------:R-:W-:Y:S01]  /*4100*/  IMAD R41, R88.reuse, 0x23, RZ ;  /* 0x0000002358297824 */ /* 0x040fe200078e02ff */
[-C--:B------:R-:W-:Y:S02]  /*4110*/  LEA.HI.X.SX32 R71, R29, R95.reuse, 0x1, P0 ;  /* 0x0000005f1d477211 */ /* 0x080fe400000f0eff */
[-C--:B------:R-:W-:Y:S02]  /*4120*/  LEA.HI.X.SX32 R73, R33, R95.reuse, 0x1, P3 ;  /* 0x0000005f21497211 */ /* 0x080fe400018f0eff */
[-C--:B------:R-:W-:Y:S02]  /*4130*/  IADD3 R66, P0, PT, R67, R94.reuse, RZ ;  /* 0x0000005e43427210 */ /* 0x080fe40007f1e0ff */
[----:B------:R-:W-:Y:S01]  /*4140*/  IADD3 R68, P3, PT, R69, R94, RZ ;  /* 0x0000005e45447210 */ /* 0x000fe20007f7e0ff */
[----:B------:R-:W-:Y:S01]  /*4150*/  IMAD R45, R88, 0x25, RZ ;  /* 0x00000025582d7824 */ /* 0x000fe200078e02ff */
[----:B------:R-:W-:-:S02]  /*4160*/  LEA.HI.X.SX32 R67, R15, R95, 0x1, P0 ;  /* 0x0000005f0f437211 */ /* 0x000fc400000f0eff */
[-C--:B------:R-:W-:Y:S02]  /*4170*/  LEA.HI.X.SX32 R69, R41, R95.reuse, 0x1, P3 ;  /* 0x0000005f29457211 */ /* 0x080fe400018f0eff */
[-C--:B------:R-:W-:Y:S02]  /*4180*/  IADD3 R62, P0, PT, R63, R94.reuse, RZ ;  /* 0x0000005e3f3e7210 */ /* 0x080fe40007f1e0ff */
[-C--:B------:R-:W-:Y:S01]  /*4190*/  IADD3 R64, P3, PT, R65, R94.reuse, RZ ;  /* 0x0000005e41407210 */ /* 0x080fe20007f7e0ff */
[C---:B------:R-:W-:Y:S01]  /*41a0*/  IMAD R47, R88.reuse, 0x27, RZ ;  /* 0x00000027582f7824 */ /* 0x040fe200078e02ff */
[-C--:B------:R-:W-:Y:S01]  /*41b0*/  LEA.HI.X.SX32 R63, R21, R95.reuse, 0x1, P0 ;  /* 0x0000005f153f7211 */ /* 0x080fe200000f0eff */
[C---:B------:R-:W-:Y:S01]  /*41c0*/  IMAD R25, R88.reuse, 0x50, RZ ;  /* 0x0000005058197824 */ /* 0x040fe200078e02ff */
[----:B------:R-:W-:Y:S01]  /*41d0*/  LEA.HI.X.SX32 R65, R45, R95, 0x1, P3 ;  /* 0x0000005f2d417211 */ /* 0x000fe200018f0eff */
[----:B------:R-:W-:Y:S01]  /*41e0*/  IMAD R15, R88, 0x52, RZ ;  /* 0x00000052580f7824 */ /* 0x000fe200078e02ff */
[----:B------:R-:W-:-:S02]  /*41f0*/  IADD3 R18, P0, PT, R161, R94, RZ ;  /* 0x0000005ea1127210 */ /* 0x000fc40007f1e0ff */
[-C--:B------:R-:W-:Y:S01]  /*4200*/  IADD3 R20, P3, PT, R163, R94.reuse, RZ ;  /* 0x0000005ea3147210 */ /* 0x080fe20007f7e0ff */
[----:B------:R-:W-:Y:S01]  /*4210*/  IMAD.IADD R12, R3, 0x1, R12 ;  /* 0x00000001030c7824 */ /* 0x000fe200078e020c */
[-C--:B------:R-:W-:Y:S01]  /*4220*/  LEA.HI.X.SX32 R19, R19, R95.reuse, 0x1, P0 ;  /* 0x0000005f13137211 */ /* 0x080fe200000f0eff */
[----:B------:R-:W-:Y:S01]  /*4230*/  IMAD R17, R88, 0x29, RZ ;  /* 0x0000002958117824 */ /* 0x000fe200078e02ff */
[-C--:B------:R-:W-:Y:S01]  /*4240*/  LEA.HI.X.SX32 R21, R47, R95.reuse, 0x1, P3 ;  /* 0x0000005f2f157211 */ /* 0x080fe200018f0eff */
[----:B------:R-:W-:Y:S01]  /*4250*/  VIADD R3, R4, 0xffffffc0 ;  /* 0xffffffc004037836 */ /* 0x000fe20000000000 */
[-C--:B------:R-:W-:Y:S01]  /*4260*/  IADD3 R22, P0, PT, R25, R94.reuse, RZ ;  /* 0x0000005e19167210 */ /* 0x080fe20007f1e0ff */
[C---:B------:R-:W-:Y:S01]  /*4270*/  IMAD R29, R88.reuse, 0x54, RZ ;  /* 0x00000054581d7824 */ /* 0x040fe200078e02ff */
[----:B------:R-:W-:Y:S01]  /*4280*/  IADD3 R24, P3, PT, R15, R94, RZ ;  /* 0x0000005e0f187210 */ /* 0x000fe20007f7e0ff */
[----:B------:R-:W-:Y:S01]  /*4290*/  IMAD R33, R88, 0x56, RZ ;  /* 0x0000005658217824 */ /* 0x000fe200078e02ff */
[----:B------:R-:W-:-:S02]  /*42a0*/  LEA.HI.X.SX32 R23, R23, R95, 0x1, P0 ;  /* 0x0000005f17177211 */ /* 0x000fc400000f0eff */
[-C--:B------:R-:W-:Y:S02]  /*42b0*/  LEA.HI.X.SX32 R25, R17, R95.reuse, 0x1, P3 ;  /* 0x0000005f11197211 */ /* 0x080fe400018f0eff */
[----:B------:R-:W-:Y:S02]  /*42c0*/  ISETP.GE.U32.AND P0, PT, R3, 0x7fffff81, PT ;  /* 0x7fffff810300780c */ /* 0x000fe40003f06070 */
[----:B------:R-:W-:Y:S01]  /*42d0*/  IADD3 R26, P3, PT, R29, R94, RZ ;  /* 0x0000005e1d1a7210 */ /* 0x000fe20007f7e0ff */
[C---:B------:R-:W-:Y:S01]  /*42e0*/  IMAD R15, R88.reuse, 0x2b, RZ ;  /* 0x0000002b580f7824 */ /* 0x040fe200078e02ff */
[----:B------:R-:W-:Y:S01]  /*42f0*/  SEL R30, RZ, 0x1fffe, P6 ;  /* 0x0001fffeff1e7807 */ /* 0x000fe20003000000 */
[----:B------:R-:W-:Y:S01]  /*4300*/  IMAD R41, R88, 0x58, RZ ;  /* 0x0000005858297824 */ /* 0x000fe200078e02ff */
[----:B------:R-:W-:Y:S02]  /*4310*/  SEL R17, RZ, 0x1, P0 ;  /* 0x00000001ff117807 */ /* 0x000fe40000000000 */
[----:B------:R-:W-:-:S02]  /*4320*/  LEA.HI.X.SX32 R27, R27, R95, 0x1, P3 ;  /* 0x0000005f1b1b7211 */ /* 0x000fc400018f0eff */
[-C--:B------:R-:W-:Y:S01]  /*4330*/  IADD3 R28, P3, PT, R33, R94.reuse, RZ ;  /* 0x0000005e211c7210 */ /* 0x080fe20007f7e0ff */
[----:B------:R-:W-:Y:S02]  /*4340*/  IMAD.IADD R47, R17, 0x1, R30 ;  /* 0x00000001112f7824 */ /* 0x000fe400078e021e */
[----:B------:R-:W-:Y:S01]  /*4350*/  IMAD R33, R88, 0x5a, RZ ;  /* 0x0000005a58217824 */ /* 0x000fe200078e02ff */
[-C--:B------:R-:W-:Y:S02]  /*4360*/  LEA.HI.X.SX32 R29, R15, R95.reuse, 0x1, P3 ;  /* 0x0000005f0f1d7211 */ /* 0x080fe400018f0eff */
[-C--:B------:R-:W-:Y:S01]  /*4370*/  IADD3 R30, P3, PT, R41, R94.reuse, RZ ;  /* 0x0000005e291e7210 */ /* 0x080fe20007f7e0ff */
[----:B------:R-:W-:Y:S02]  /*4380*/  IMAD.IADD R61, R32, 0x1, R61 ;  /* 0x00000001203d7824 */ /* 0x000fe400078e023d */
[C---:B------:R-:W-:Y:S01]  /*4390*/  IMAD R15, R88.reuse, 0x2d, RZ ;  /* 0x0000002d580f7824 */ /* 0x040fe200078e02ff */
[----:B------:R-:W-:Y:S01]  /*43a0*/  LEA.HI.X.SX32 R31, R31, R95, 0x1, P3 ;  /* 0x0000005f1f1f7211 */ /* 0x000fe200018f0eff */
[----:B------:R-:W-:Y:S01]  /*43b0*/  IMAD R17, R88, 0x5c, RZ ;  /* 0x0000005c58117824 */ /* 0x000fe200078e02ff */
[----:B------:R-:W-:Y:S01]  /*43c0*/  IADD3 R32, P3, PT, R33, R94, RZ ;  /* 0x0000005e21207210 */ /* 0x000fe20007f7e0ff */
[----:B------:R-:W-:-:S02]  /*43d0*/  IMAD.IADD R151, R34, 0x1, R151 ;  /* 0x0000000122977824 */ /* 0x000fc400078e0297 */
[----:B------:R-:W-:Y:S01]  /*43e0*/  IMAD R41, R88, 0x5e, RZ ;  /* 0x0000005e58297824 */ /* 0x000fe200078e02ff */
[-C--:B------:R-:W-:Y:S02]  /*43f0*/  LEA.HI.X.SX32 R33, R15, R95.reuse, 0x1, P3 ;  /* 0x0000005f0f217211 */ /* 0x080fe400018f0eff */
[-C--:B------:R-:W-:Y:S01]  /*4400*/  IADD3 R34, P3, PT, R17, R94.reuse, RZ ;  /* 0x0000005e11227210 */ /* 0x080fe20007f7e0ff */
[----:B------:R-:W-:Y:S01]  /*4410*/  IMAD.IADD R155, R40, 0x1, R155 ;  /* 0x00000001289b7824 */ /* 0x000fe200078e029b */
[----:B------:R-:W-:Y:S01]  /*4420*/  LOP3.LUT R10, R10, 0x3, RZ, 0xc0, !PT ;  /* 0x000000030a0a7812 */ /* 0x000fe200078ec0ff */
[C---:B------:R-:W-:Y:S01]  /*4430*/  IMAD R15, R88.reuse, 0x2f, RZ ;  /* 0x0000002f580f7824 */ /* 0x040fe200078e02ff */
[----:B------:R-:W-:Y:S01]  /*4440*/  LEA.HI.X.SX32 R35, R35, R95, 0x1, P3 ;  /* 0x0000005f23237211 */ /* 0x000fe200018f0eff */
[----:B------:R-:W-:Y:S01]  /*4450*/  IMAD R45, R88, 0x60, RZ ;  /* 0x00000060582d7824 */ /* 0x000fe200078e02ff */
[----:B------:R-:W-:Y:S01]  /*4460*/  IADD3 R40, P3, PT, R41, R94, RZ ;  /* 0x0000005e29287210 */ /* 0x000fe20007f7e0ff */
[----:B------:R-:W-:Y:S01]  /*4470*/  IMAD.IADD R159, R42, 0x1, R159 ;  /* 0x000000012a9f7824 */ /* 0x000fe200078e029f */
[----:B------:R-:W-:Y:S01]  /*4480*/  IADD3 R10, PT, PT, R10, R49, R8 ;  /* 0x000000310a0a7210 */ /* 0x000fe20007ffe008 */
[----:B------:R-:W-:Y:S01]  /*4490*/  IMAD R49, R88, 0x62, RZ ;  /* 0x0000006258317824 */ /* 0x000fe200078e02ff */
[----:B------:R-:W-:-:S02]  /*44a0*/  LEA.HI.X.SX32 R41, R15, R95, 0x1, P3 ;  /* 0x0000005f0f297211 */ /* 0x000fc400018f0eff */
[-C--:B------:R-:W-:Y:S01]  /*44b0*/  IADD3 R42, P3, PT, R45, R94.reuse, RZ ;  /* 0x0000005e2d2a7210 */ /* 0x080fe20007f7e0ff */
[C---:B------:R-:W-:Y:S02]  /*44c0*/  IMAD R17, R88.reuse, 0x31, RZ ;  /* 0x0000003158117824 */ /* 0x040fe400078e02ff */
[C---:B------:R-:W-:Y:S01]  /*44d0*/  IMAD R15, R88.reuse, 0x64, RZ ;  /* 0x00000064580f7824 */ /* 0x040fe200078e02ff */
[----:B------:R-:W-:Y:S02]  /*44e0*/  LEA.HI.X.SX32 R43, R43, R95, 0x1, P3 ;  /* 0x0000005f2b2b7211 */ /* 0x000fe400018f0eff */
[----:B------:R-:W-:Y:S01]  /*44f0*/  IADD3 R44, P3, PT, R49, R94, RZ ;  /* 0x0000005e312c7210 */ /* 0x000fe20007f7e0ff */
[----:B------:R-:W-:-:S03]  /*4500*/  IMAD R49, R88, 0x66, RZ ;  /* 0x0000006658317824 */ /* 0x000fc600078e02ff */
[-C--:B------:R-:W-:Y:S02]  /*4510*/  LEA.HI.X.SX32 R45, R17, R95.reuse, 0x1, P3 ;  /* 0x0000005f112d7211 */ /* 0x080fe400018f0eff */
[-C--:B------:R-:W-:Y:S01]  /*4520*/  IADD3 R46, P3, PT, R15, R94.reuse, RZ ;  /* 0x0000005e0f2e7210 */ /* 0x080fe20007f7e0ff */
[C---:B------:R-:W-:Y:S01]  /*4530*/  IMAD R15, R88.reuse, 0x33, RZ ;  /* 0x00000033580f7824 */ /* 0x040fe200078e02ff */
[----:B------:R-:W-:Y:S01]  /*4540*/  LOP3.LUT R8, R47, 0x3, RZ, 0xc0, !PT ;  /* 0x000000032f087812 */ /* 0x000fe200078ec0ff */
[----:B------:R-:W-:Y:S01]  /*4550*/  IMAD R17, R88, 0x68, RZ ;  /* 0x0000006858117824 */ /* 0x000fe200078e02ff */
[----:B------:R-:W-:Y:S02]  /*4560*/  LEA.HI.X.SX32 R47, R13, R95, 0x1, P3 ;  /* 0x0000005f0d2f7211 */ /* 0x000fe400018f0eff */
[----:B------:R-:W-:Y:S02]  /*4570*/  LOP3.LUT R12, R12, 0x3, RZ, 0xc0, !PT ;  /* 0x000000030c0c7812 */ /* 0x000fe400078ec0ff */
[----:B------:R-:W-:-:S02]  /*4580*/  IADD3 R48, P3, PT, R49, R94, RZ ;  /* 0x0000005e31307210 */ /* 0x000fc40007f7e0ff */
[----:B------:R-:W-:Y:S01]  /*4590*/  IADD3 R6, PT, PT, R12, R53, R6 ;  /* 0x000000350c067210 */ /* 0x000fe20007ffe006 */
[----:B------:R-:W-:Y:S01]  /*45a0*/  IMAD R53, R88, 0x6a, RZ ;  /* 0x0000006a58357824 */ /* 0x000fe200078e02ff */
[----:B------:R-:W-:Y:S02]  /*45b0*/  IADD3 R8, PT, PT, R8, R57, R50 ;  /* 0x0000003908087210 */ /* 0x000fe40007ffe032 */
[----:B------:R-:W-:Y:S02]  /*45c0*/  LEA.HI.X.SX32 R49, R15, R95, 0x1, P3 ;  /* 0x0000005f0f317211 */ /* 0x000fe400018f0eff */
[----:B------:R-:W-:Y:S02]  /*45d0*/  LOP3.LUT R16, R16, 0x3, RZ, 0xc0, !PT ;  /* 0x0000000310107812 */ /* 0x000fe400078ec0ff */
[----:B------:R-:W-:Y:S01]  /*45e0*/  IADD3 R50, P3, PT, R17, R94, RZ ;  /* 0x0000005e11327210 */ /* 0x000fe20007f7e0ff */
[----:B------:R-:W-:Y:S01]  /*45f0*/  IMAD R13, R88, 0x35, RZ ;  /* 0x00000035580d7824 */ /* 0x000fe200078e02ff */
[----:B------:R-:W-:Y:S01]  /*4600*/  IADD3 R14, PT, PT, R16, R55, R14 ;  /* 0x00000037100e7210 */ /* 0x000fe20007ffe00e */
[----:B------:R-:W-:Y:S01]  /*4610*/  IMAD R55, R88, 0x6c, RZ ;  /* 0x0000006c58377824 */ /* 0x000fe200078e02ff */
[----:B------:R-:W-:-:S02]  /*4620*/  LEA.HI.X.SX32 R51, R51, R95, 0x1, P3 ;  /* 0x0000005f33337211 */ /* 0x000fc400018f0eff */
[----:B------:R-:W-:Y:S02]  /*4630*/  LOP3.LUT R61, R61, 0x3, RZ, 0xc0, !PT ;  /* 0x000000033d3d7812 */ /* 0x000fe400078ec0ff */
[-C--:B------:R-:W-:Y:S01]  /*4640*/  IADD3 R52, P3, PT, R53, R94.reuse, RZ ;  /* 0x0000005e35347210 */ /* 0x080fe20007f7e0ff */
[C---:B------:R-:W-:Y:S01]  /*4650*/  IMAD R57, R88.reuse, 0x6e, RZ ;  /* 0x0000006e58397824 */ /* 0x040fe200078e02ff */
[----:B------:R-:W-:Y:S02]  /*4660*/  IADD3 R144, PT, PT, R61, R59, R54 ;  /* 0x0000003b3d907210 */ /* 0x000fe40007ffe036 */
[----:B------:R-:W-:Y:S02]  /*4670*/  LEA.HI.X.SX32 R53, R13, R95, 0x1, P3 ;  /* 0x0000005f0d357211 */ /* 0x000fe400018f0eff */
[----:B------:R-:W-:Y:S02]  /*4680*/  LOP3.LUT R151, R151, 0x3, RZ, 0xc0, !PT ;  /* 0x0000000397977812 */ /* 0x000fe400078ec0ff */
[----:B------:R-:W-:Y:S01]  /*4690*/  IADD3 R54, P3, PT, R55, R94, RZ ;  /* 0x0000005e37367210 */ /* 0x000fe20007f7e0ff */
[C---:B------:R-:W-:Y:S01]  /*46a0*/  IMAD R13, R88.reuse, 0x37, RZ ;  /* 0x00000037580d7824 */ /* 0x040fe200078e02ff */
[----:B------:R-:W-:Y:S01]  /*46b0*/  IADD3 R149, PT, PT, R151, R149, R56 ;  /* 0x0000009597957210 */ /* 0x000fe20007ffe038 */
[----:B------:R-:W-:Y:S01]  /*46c0*/  IMAD R59, R88, 0x70, RZ ;  /* 0x00000070583b7824 */ /* 0x000fe200078e02ff */
[----:B------:R-:W-:-:S02]  /*46d0*/  LEA.HI.X.SX32 R55, R9, R95, 0x1, P3 ;  /* 0x0000005f09377211 */ /* 0x000fc400018f0eff */
[----:B------:R-:W-:Y:S02]  /*46e0*/  LOP3.LUT R155, R155, 0x3, RZ, 0xc0, !PT ;  /* 0x000000039b9b7812 */ /* 0x000fe400078ec0ff */
[-C--:B------:R-:W-:Y:S01]  /*46f0*/  IADD3 R56, P3, PT, R57, R94.reuse, RZ ;  /* 0x0000005e39387210 */ /* 0x080fe20007f7e0ff */
[C---:B------:R-:W-:Y:S01]  /*4700*/  IMAD R61, R88.reuse, 0x72, RZ ;  /* 0x00000072583d7824 */ /* 0x040fe200078e02ff */
[----:B------:R-:W-:Y:S02]  /*4710*/  IADD3 R153, PT, PT, R155, R153, R58 ;  /* 0x000000999b997210 */ /* 0x000fe40007ffe03a */
[-C--:B------:R-:W-:Y:S02]  /*4720*/  LEA.HI.X.SX32 R57, R13, R95.reuse, 0x1, P3 ;  /* 0x0000005f0d397211 */ /* 0x080fe400018f0eff */
[----:B------:R-:W-:Y:S01]  /*4730*/  IADD3 R58, P3, PT, R59, R94, RZ ;  /* 0x0000005e3b3a7210 */ /* 0x000fe20007f7e0ff */
[C---:B------:R-:W-:Y:S02]  /*4740*/  IMAD R9, R88.reuse, 0x39, RZ ;  /* 0x0000003958097824 */ /* 0x040fe400078e02ff */
[----:B------:R-:W-:Y:S01]  /*4750*/  IMAD R15, R88, 0x74, RZ ;  /* 0x00000074580f7824 */ /* 0x000fe200078e02ff */
[----:B------:R-:W-:-:S02]  /*4760*/  LEA.HI.X.SX32 R59, R11, R95, 0x1, P3 ;  /* 0x0000005f0b3b7211 */ /* 0x000fc400018f0eff */
[-C--:B------:R-:W-:Y:S02]  /*4770*/  IADD3 R60, P3, PT, R61, R94.reuse, RZ ;  /* 0x0000005e3d3c7210 */ /* 0x080fe40007f7e0ff */
[----:B------:R-:W-:Y:S01]  /*4780*/  LOP3.LUT R13, R8, 0xf, RZ, 0xc0, !PT ;  /* 0x0000000f080d7812 */ /* 0x000fe200078ec0ff */
[----:B------:R-:W-:Y:S01]  /*4790*/  IMAD R11, R88, 0x76, RZ ;  /* 0x00000076580b7824 */ /* 0x000fe200078e02ff */
[-C--:B------:R-:W-:Y:S02]  /*47a0*/  LEA.HI.X.SX32 R61, R9, R95.reuse, 0x1, P3 ;  /* 0x0000005f093d7211 */ /* 0x080fe400018f0eff */
[-C--:B------:R-:W-:Y:S01]  /*47b0*/  IADD3 R12, P3, PT, R15, R94.reuse, RZ ;  /* 0x0000005e0f0c7210 */ /* 0x080fe20007f7e0ff */
[----:B------:R-:W-:Y:S02]  /*47c0*/  IMAD R112, R14, 0x10, R13 ;  /* 0x000000100e707824 */ /* 0x000fe400078e020d */
[C---:B------:R-:W-:Y:S01]  /*47d0*/  IMAD R9, R88.reuse, 0x3b, RZ ;  /* 0x0000003b58097824 */ /* 0x040fe200078e02ff */
[----:B------:R-:W-:Y:S01]  /*47e0*/  LEA.HI.X.SX32 R13, R7, R95, 0x1, P3 ;  /* 0x0000005f070d7211 */ /* 0x000fe200018f0eff */
[C---:B------:R-:W-:Y:S01]  /*47f0*/  IMAD R17, R88.reuse, 0x78, RZ ;  /* 0x0000007858117824 */ /* 0x040fe200078e02ff */
[----:B------:R-:W-:Y:S01]  /*4800*/  IADD3 R14, P3, PT, R11, R94, RZ ;  /* 0x0000005e0b0e7210 */ /* 0x000fe20007f7e0ff */
[----:B------:R-:W-:Y:S01]  /*4810*/  IMAD R11, R88, 0x7a, RZ ;  /* 0x0000007a580b7824 */ /* 0x000fe200078e02ff */
[----:B------:R-:W-:-:S02]  /*4820*/  LOP3.LUT R159, R159, 0x3, RZ, 0xc0, !PT ;  /* 0x000000039f9f7812 */ /* 0x000fc400078ec0ff */
[----:B------:R-:W-:Y:S02]  /*4830*/  LEA.HI.X.SX32 R15, R9, R95, 0x1, P3 ;  /* 0x0000005f090f7211 */ /* 0x000fe400018f0eff */
[-C--:B------:R-:W-:Y:S01]  /*4840*/  IADD3 R16, P3, PT, R17, R94.reuse, RZ ;  /* 0x0000005e11107210 */ /* 0x080fe20007f7e0ff */
[----:B------:R-:W-:Y:S01]  /*4850*/  IMAD.SHL.U32 R9, R6, 0x100, RZ ;  /* 0x0000010006097824 */ /* 0x000fe200078e00ff */
[----:B------:R-:W-:Y:S01]  /*4860*/  IADD3 R102, PT, PT, R159, R157, R102 ;  /* 0x0000009d9f667210 */ /* 0x000fe20007ffe066 */
[----:B------:R-:W-:Y:S01]  /*4870*/  IMAD.SHL.U32 R149, R149, 0x100, RZ ;  /* 0x0000010095957824 */ /* 0x000fe200078e00ff */
[----:B------:R-:W-:Y:S01]  /*4880*/  LEA.HI.X.SX32 R17, R147, R95, 0x1, P3 ;  /* 0x0000005f93117211 */ /* 0x000fe200018f0eff */
[C---:B------:R-:W-:Y:S01]  /*4890*/  IMAD R7, R88.reuse, 0x3d, RZ ;  /* 0x0000003d58077824 */ /* 0x040fe200078e02ff */
[----:B------:R-:W-:Y:S01]  /*48a0*/  IADD3 R6, P3, PT, R11, R94, RZ ;  /* 0x0000005e0b067210 */ /* 0x000fe20007f7e0ff */
[----:B------:R-:W-:Y:S01]  /*48b0*/  IMAD R151, R88, 0x7c, RZ ;  /* 0x0000007c58977824 */ /* 0x000fe200078e02ff */
[----:B------:R-:W-:-:S02]  /*48c0*/  LOP3.LUT R102, R102, 0xf, RZ, 0xc0, !PT ;  /* 0x0000000f66667812 */ /* 0x000fc400078ec0ff */
[----:B------:R-:W-:Y:S02]  /*48d0*/  LOP3.LUT R9, R9, 0xf00, RZ, 0xe2, !PT ;  /* 0x00000f0009097812 */ /* 0x000fe400078ee2ff */
[----:B------:R-:W-:Y:S01]  /*48e0*/  LOP3.LUT R11, R149, 0xf00, RZ, 0xe2, !PT ;  /* 0x00000f00950b7812 */ /* 0x000fe200078ee2ff */
[----:B------:R-:W-:Y:S01]  /*48f0*/  IMAD R147, R88, 0x7e, RZ ;  /* 0x0000007e58937824 */ /* 0x000fe200078e02ff */
[-C--:B------:R-:W-:Y:S02]  /*4900*/  LEA.HI.X.SX32 R7, R7, R95.reuse, 0x1, P3 ;  /* 0x0000005f07077211 */ /* 0x080fe400018f0eff */
[-C--:B------:R-:W-:Y:S01]  /*4910*/  IADD3 R8, P3, PT, R151, R94.reuse, RZ ;  /* 0x0000005e97087210 */ /* 0x080fe20007f7e0ff */
[----:B------:R-:W-:Y:S02]  /*4920*/  IMAD R153, R153, 0x10, R102 ;  /* 0x0000001099997824 */ /* 0x000fe400078e0266 */
[----:B------:R-:W-:Y:S01]  /*4930*/  IMAD R102, R10, 0x1000, R9 ;  /* 0x000010000a667824 */ /* 0x000fe200078e0209 */
[----:B------:R-:W-:Y:S01]  /*4940*/  LEA.HI.X.SX32 R9, R145, R95, 0x1, P3 ;  /* 0x0000005f91097211 */ /* 0x000fe200018f0eff */
[----:B------:R-:W-:Y:S01]  /*4950*/  IMAD R146, R144, 0x1000, R11 ;  /* 0x0000100090927824 */ /* 0x000fe200078e020b */
[----:B------:R-:W-:Y:S01]  /*4960*/  IADD3 R10, P3, PT, R147, R94, RZ ;  /* 0x0000005e930a7210 */ /* 0x000fe20007f7e0ff */
[----:B------:R-:W-:Y:S01]  /*4970*/  IMAD R11, R88, 0x3f, RZ ;  /* 0x0000003f580b7824 */ /* 0x000fe200078e02ff */
[----:B------:R-:W-:-:S02]  /*4980*/  LOP3.LUT R145, R112, 0xff, RZ, 0xc0, !PT ;  /* 0x000000ff70917812 */ /* 0x000fc400078ec0ff */
[----:B------:R-:W-:Y:S02]  /*4990*/  LOP3.LUT R153, R153, 0xff, RZ, 0xc0, !PT ;  /* 0x000000ff99997812 */ /* 0x000fe400078ec0ff */
[-C--:B------:R-:W-:Y:S02]  /*49a0*/  LEA.HI.X.SX32 R11, R11, R95.reuse, 0x1, P3 ;  /* 0x0000005f0b0b7211 */ /* 0x080fe400018f0eff */
[-C--:B------:R-:W-:Y:S01]  /*49b0*/  IADD3 R144, P3, PT, R107, R94.reuse, RZ ;  /* 0x0000005e6b907210 */ /* 0x080fe20007f7e0ff */
[----:B------:R-:W-:Y:S02]  /*49c0*/  IMAD.IADD R102, R102, 0x1, R145 ;  /* 0x0000000166667824 */ /* 0x000fe400078e0291 */
[----:B------:R-:W-:Y:S01]  /*49d0*/  IMAD.IADD R153, R146, 0x1, R153 ;  /* 0x0000000192997824 */ /* 0x000fe200078e0299 */
[----:B------:R-:W-:Y:S02]  /*49e0*/  LEA.HI.X.SX32 R145, R171, R95, 0x1, P3 ;  /* 0x0000005fab917211 */ /* 0x000fe400018f0eff */
[----:B------:R-:W-:-:S02]  /*49f0*/  LEA R146, P3, R88, R94, 0x4 ;  /* 0x0000005e58927211 */ /* 0x000fc400078620ff */
[----:B------:R-:W-:Y:S02]  /*4a00*/  SHF.R.U32.HI R101, RZ, 0x1, R101 ;  /* 0x00000001ff657819 */ /* 0x000fe40000011665 */
[----:B------:R-:W-:Y:S02]  /*4a10*/  PRMT R153, R102, 0x5410, R153 ;  /* 0x0000541066997816 */ /* 0x000fe40000000099 */
[----:B------:R-:W-:Y:S02]  /*4a20*/  PRMT R107, RZ, 0x7610, R107 ;  /* 0x00007610ff6b7816 */ /* 0x000fe4000000006b */
[----:B------:R-:W-:Y:S02]  /*4a30*/  LEA.HI.X.SX32 R147, R179, R95, 0x1, P3 ;  /* 0x0000005fb3937211 */ /* 0x000fe400018f0eff */
[----:B------:R-:W-:Y:S02]  /*4a40*/  LOP3.LUT P3, RZ, R101, 0x1, RZ, 0xc0, !PT ;  /* 0x0000000165ff7812 */ /* 0x000fe4000786c0ff */
[----:B------:R-:W-:Y:S01]  /*4a50*/  SHF.R.U64 R94, R153, 0x1f, RZ ;  /* 0x0000001f995e7819 */ /* 0x000fe200000012ff */
[----:B------:R0:W5:Y:S01]  /*4a60*/  @!P4 LDG.E.U16 R107, desc[UR16][R144.64] ;  /* 0x00000010906bc981 */ /* 0x000162000c1e1500 */
[----:B------:R-:W-:-:S02]  /*4a70*/  PRMT R95, RZ, 0x7610, R95 ;  /* 0x00007610ff5f7816 */ /* 0x000fc4000000005f */
[----:B------:R-:W-:Y:S02]  /*4a80*/  LOP3.LUT P4, RZ, R94, 0x1, RZ, 0xc0, !PT ;  /* 0x000000015eff7812 */ /* 0x000fe4000788c0ff */
[C---:B------:R-:W-:Y:S02]  /*4a90*/  SHF.R.U64 R101, R153.reuse, 0x1d, RZ ;  /* 0x0000001d99657819 */ /* 0x040fe400000012ff */
[----:B------:R-:W-:Y:S02]  /*4aa0*/  PRMT R112, RZ, 0x7610, R112 ;  /* 0x00007610ff707816 */ /* 0x000fe40000000070 */
[----:B------:R-:W-:Y:S01]  /*4ab0*/  SHF.R.U64 R94, R153, 0x1e, RZ ;  /* 0x0000001e995e7819 */ /* 0x000fe200000012ff */
[----:B------:R2:W5:Y:S01]  /*4ac0*/  @P3 LDG.E.U16 R95, desc[UR16][R74.64] ;  /* 0x000000104a5f3981 */ /* 0x000562000c1e1500 */
[----:B------:R-:W-:Y:S02]  /*4ad0*/  PRMT R102, RZ, 0x7610, R102 ;  /* 0x00007610ff667816 */ /* 0x000fe40000000066 */
[----:B------:R-:W-:Y:S01]  /*4ae0*/  LOP3.LUT P3, RZ, R101, 0x1, RZ, 0xc0, !PT ;  /* 0x0000000165ff7812 */ /* 0x000fe2000786c0ff */
[----:B------:R-:W5:Y:S01]  /*4af0*/  @!P5 LDG.E.U16 R112, desc[UR16][R146.64] ;  /* 0x000000109270d981 */ /* 0x000f62000c1e1500 */
[----:B------:R-:W-:-:S02]  /*4b00*/  SHF.R.U64 R101, R153, 0x1c, RZ ;  /* 0x0000001c99657819 */ /* 0x000fc400000012ff */
[----:B------:R-:W-:Y:S01]  /*4b10*/  LOP3.LUT P6, RZ, R94, 0x1, RZ, 0xc0, !PT ;  /* 0x000000015eff7812 */ /* 0x000fe200078cc0ff */
[----:B------:R-:W5:Y:S01]  /*4b20*/  @P4 LDG.E.U16 R102, desc[UR16][R70.64] ;  /* 0x0000001046664981 */ /* 0x000f62000c1e1500 */
[----:B0-----:R-:W-:Y:S02]  /*4b30*/  SHF.R.U64 R144, R153, 0x1b, RZ ;  /* 0x0000001b99907819 */ /* 0x001fe400000012ff */
[----:B------:R-:W-:Y:S02]  /*4b40*/  PRMT R94, RZ, 0x7610, R94 ;  /* 0x00007610ff5e7816 */ /* 0x000fe4000000005e */
[----:B------:R-:W-:Y:S02]  /*4b50*/  LOP3.LUT P5, RZ, R101, 0x1, RZ, 0xc0, !PT ;  /* 0x0000000165ff7812 */ /* 0x000fe400078ac0ff */
[----:B------:R-:W-:Y:S02]  /*4b60*/  LOP3.LUT P4, RZ, R144, 0x1, RZ, 0xc0, !PT ;  /* 0x0000000190ff7812 */ /* 0x000fe4000788c0ff */
[----:B------:R-:W-:Y:S01]  /*4b70*/  SHF.R.U64 R144, R153, 0x1a, RZ ;  /* 0x0000001a99907819 */ /* 0x000fe200000012ff */
[----:B------:R0:W5:Y:S01]  /*4b80*/  @!P1 LDG.E.U16 R94, desc[UR16][R76.64] ;  /* 0x000000104c5e9981 */ /* 0x000162000c1e1500 */
[----:B--2---:R-:W-:-:S02]  /*4b90*/  PRMT R75, RZ, 0x7610, R75 ;  /* 0x00007610ff4b7816 */ /* 0x004fc4000000004b */
[----:B------:R-:W-:Y:S02]  /*4ba0*/  PRMT R101, RZ, 0x7610, R101 ;  /* 0x00007610ff657816 */ /* 0x000fe40000000065 */
[----:B------:R-:W-:Y:S02]  /*4bb0*/  LOP3.LUT P1, RZ, R144, 0x1, RZ, 0xc0, !PT ;  /* 0x0000000190ff7812 */ /* 0x000fe4000782c0ff */
[----:B------:R-:W-:Y:S01]  /*4bc0*/  PRMT R74, RZ, 0x7610, R74 ;  /* 0x00007610ff4a7816 */ /* 0x000fe2000000004a */
[----:B------:R-:W5:Y:S01]  /*4bd0*/  @P3 LDG.E.U16 R75, desc[UR16][R66.64] ;  /* 0x00000010424b3981 */ /* 0x000f62000c1e1500 */
[----:B0-----:R-:W-:Y:S02]  /*4be0*/  SHF.R.U64 R76, R153, 0x19, RZ ;  /* 0x00000019994c7819 */ /* 0x001fe400000012ff */
[----:B------:R-:W-:Y:S01]  /*4bf0*/  PRMT R71, RZ, 0x7610, R71 ;  /* 0x00007610ff477816 */ /* 0x000fe20000000047 */
[----:B------:R0:W5:Y:S01]  /*4c00*/  @P6 LDG.E.U16 R101, desc[UR16][R72.64] ;  /* 0x0000001048656981 */ /* 0x000162000c1e1500 */
[----:B------:R-:W-:-:S02]  /*4c10*/  LOP3.LUT P3, RZ, R76, 0x1, RZ, 0xc0, !PT ;  /* 0x000000014cff7812 */ /* 0x000fc4000786c0ff */
[C---:B------:R-:W-:Y:S01]  /*4c20*/  SHF.R.U64 R76, R153.reuse, 0x18, RZ ;  /* 0x00000018994c7819 */ /* 0x040fe200000012ff */
[----:B------:R2:W5:Y:S01]  /*4c30*/  @P5 LDG.E.U16 R74, desc[UR16][R68.64] ;  /* 0x00000010444a5981 */ /* 0x000562000c1e1500 */
[----:B------:R-:W-:Y:S02]  /*4c40*/  PRMT R70, RZ, 0x7610, R70 ;  /* 0x00007610ff467816 */ /* 0x000fe40000000046 */
[----:B------:R-:W-:Y:S01]  /*4c50*/  LOP3.LUT P5, RZ, R76, 0x1, RZ, 0xc0, !PT ;  /* 0x000000014cff7812 */ /* 0x000fe200078ac0ff */
[----:B------:R3:W5:Y:S01]  /*4c60*/  @P4 LDG.E.U16 R71, desc[UR16][R62.64] ;  /* 0x000000103e474981 */ /* 0x000762000c1e1500 */
[----:B0-----:R-:W-:Y:S02]  /*4c70*/  SHF.R.U64 R72, R153, 0x17, RZ ;  /* 0x0000001799487819 */ /* 0x001fe400000012ff */
[----:B------:R-:W-:Y:S01]  /*4c80*/  PRMT R67, RZ, 0x7610, R67 ;  /* 0x00007610ff437816 */ /* 0x000fe20000000043 */
[----:B------:R0:W5:Y:S01]  /*4c90*/  @P1 LDG.E.U16 R70, desc[UR16][R64.64] ;  /* 0x0000001040461981 */ /* 0x000162000c1e1500 */
[----:B------:R-:W-:-:S02]  /*4ca0*/  LOP3.LUT P4, RZ, R72, 0x1, RZ, 0xc0, !PT ;  /* 0x0000000148ff7812 */ /* 0x000fc4000788c0ff */
[C---:B------:R-:W-:Y:S02]  /*4cb0*/  SHF.R.U64 R72, R153.reuse, 0x16, RZ ;  /* 0x0000001699487819 */ /* 0x040fe400000012ff */
[----:B--2---:R-:W-:Y:S01]  /*4cc0*/  SHF.R.U64 R68, R153, 0x15, RZ ;  /* 0x0000001599447819 */ /* 0x004fe200000012ff */
[----:B------:R2:W5:Y:S01]  /*4cd0*/  @P3 LDG.E.U16 R67, desc[UR16][R18.64] ;  /* 0x0000001012433981 */ /* 0x000562000c1e1500 */
[----:B------:R-:W-:Y:S02]  /*4ce0*/  LOP3.LUT P1, RZ, R72, 0x1, RZ, 0xc0, !PT ;  /* 0x0000000148ff7812 */ /* 0x000fe4000782c0ff */
[----:B------:R-:W-:Y:S02]  /*4cf0*/  PRMT R66, RZ, 0x7610, R66 ;  /* 0x00007610ff427816 */ /* 0x000fe40000000042 */
[----:B---3--:R-:W-:Y:S02]  /*4d00*/  PRMT R62, RZ, 0x7610, R62 ;  /* 0x00007610ff3e7816 */ /* 0x008fe4000000003e */
[----:B------:R-:W-:-:S02]  /*4d10*/  LOP3.LUT P3, RZ, R68, 0x1, RZ, 0xc0, !PT ;  /* 0x0000000144ff7812 */ /* 0x000fc4000786c0ff */
[C---:B------:R-:W-:Y:S01]  /*4d20*/  SHF.R.U64 R68, R153.reuse, 0x14, RZ ;  /* 0x0000001499447819 */ /* 0x040fe200000012ff */
[----:B------:R-:W5:Y:S01]  /*4d30*/  @P5 LDG.E.U16 R66, desc[UR16][R20.64] ;  /* 0x0000001014425981 */ /* 0x000f62000c1e1500 */
[C---:B0-----:R-:W-:Y:S02]  /*4d40*/  SHF.R.U64 R64, R153.reuse, 0x13, RZ ;  /* 0x0000001399407819 */ /* 0x041fe400000012ff */
[----:B------:R-:W-:Y:S01]  /*4d50*/  PRMT R63, RZ, 0x7610, R63 ;  /* 0x00007610ff3f7816 */ /* 0x000fe2000000003f */
[----:B------:R-:W5:Y:S01]  /*4d60*/  @P4 LDG.E.U16 R62, desc[UR16][R22.64] ;  /* 0x00000010163e4981 */ /* 0x000f62000c1e1500 */
[----:B------:R-:W-:Y:S02]  /*4d70*/  LOP3.LUT P5, RZ, R68, 0x1, RZ, 0xc0, !PT ;  /* 0x0000000144ff7812 */ /* 0x000fe400078ac0ff */
[----:B------:R-:W-:Y:S02]  /*4d80*/  LOP3.LUT P4, RZ, R64, 0x1, RZ, 0xc0, !PT ;  /* 0x0000000140ff7812 */ /* 0x000fe4000788c0ff */
[----:B------:R-:W-:Y:S01]  /*4d90*/  SHF.R.U64 R65, R153, 0x12, RZ ;  /* 0x0000001299417819 */ /* 0x000fe200000012ff */
[----:B------:R-:W5:Y:S01]  /*4da0*/  @P1 LDG.E.U16 R63, desc[UR16][R24.64] ;  /* 0x00000010183f1981 */ /* 0x000f62000c1e1500 */
[----:B------:R-:W-:-:S02]  /*4db0*/  PRMT R64, RZ, 0x7610, R64 ;  /* 0x00007610ff407816 */ /* 0x000fc40000000040 */
[----:B--2---:R-:W-:Y:S02]  /*4dc0*/  SHF.R.U64 R18, R153, 0x11, RZ ;  /* 0x0000001199127819 */ /* 0x004fe400000012ff */
[----:B------:R-:W-:Y:S02]  /*4dd0*/  LOP3.LUT P1, RZ, R65, 0x1, RZ, 0xc0, !PT ;  /* 0x0000000141ff7812 */ /* 0x000fe4000782c0ff */
[----:B------:R-:W-:Y:S01]  /*4de0*/  PRMT R65, RZ, 0x7610, R65 ;  /* 0x00007610ff417816 */ /* 0x000fe20000000041 */
[----:B------:R0:W5:Y:S01]  /*4df0*/  @P3 LDG.E.U16 R64, desc[UR16][R26.64] ;  /* 0x000000101a403981 */ /* 0x000162000c1e1500 */
[----:B------:R-:W-:Y:S02]  /*4e00*/  LOP3.LUT P3, RZ, R18, 0x1, RZ, 0xc0, !PT ;  /* 0x0000000112ff7812 */ /* 0x000fe4000786c0ff */
[----:B------:R-:W-:Y:S02]  /*4e10*/  SHF.R.U64 R18, R153, 0x10, RZ ;  /* 0x0000001099127819 */ /* 0x000fe400000012ff */
[----:B------:R-:W-:Y:S01]  /*4e20*/  PRMT R68, RZ, 0x7610, R68 ;  /* 0x00007610ff447816 */ /* 0x000fe20000000044 */
[----:B------:R2:W5:Y:S01]  /*4e30*/  @P5 LDG.E.U16 R65, desc[UR16][R28.64] ;  /* 0x000000101c415981 */ /* 0x000562000c1e1500 */
[----:B------:R-:W-:-:S02]  /*4e40*/  LOP3.LUT P5, RZ, R18, 0x1, RZ, 0xc0, !PT ;  /* 0x0000000112ff7812 */ /* 0x000fc400078ac0ff */
[C---:B------:R-:W-:Y:S02]  /*4e50*/  SHF.R.U64 R18, R153.reuse, 0xf, RZ ;  /* 0x0000000f99127819 */ /* 0x040fe400000012ff */
[----:B------:R-:W-:Y:S01]  /*4e60*/  PRMT R69, RZ, 0x7610, R69 ;  /* 0x00007610ff457816 */ /* 0x000fe20000000045 */
[----:B------:R3:W5:Y:S01]  /*4e70*/  @P4 LDG.E.U16 R68, desc[UR16][R30.64] ;  /* 0x000000101e444981 */ /* 0x000762000c1e1500 */
[----:B------:R-:W-:Y:S02]  /*4e80*/  LOP3.LUT P4, RZ, R18, 0x1, RZ, 0xc0, !PT ;  /* 0x0000000112ff7812 */ /* 0x000fe4000788c0ff */
[----:B------:R-:W-:Y:S02]  /*4e90*/  SHF.R.U64 R18, R153, 0xe, RZ ;  /* 0x0000000e99127819 */ /* 0x000fe400000012ff */
[----:B0-----:R-:W-:Y:S01]  /*4ea0*/  PRMT R27, RZ, 0x7610, R27 ;  /* 0x00007610ff1b7816 */ /* 0x001fe2000000001b */
[----:B------:R0:W5:Y:S01]  /*4eb0*/  @P1 LDG.E.U16 R69, desc[UR16][R32.64] ;  /* 0x0000001020451981 */ /* 0x000162000c1e1500 */
[----:B------:R-:W-:-:S02]  /*4ec0*/  LOP3.LUT P1, RZ, R18, 0x1, RZ, 0xc0, !PT ;  /* 0x0000000112ff7812 */ /* 0x000fc4000782c0ff */
[C---:B------:R-:W-:Y:S02]  /*4ed0*/  SHF.R.U64 R18, R153.reuse, 0xd, RZ ;  /* 0x0000000d99127819 */ /* 0x040fe400000012ff */
[----:B--2---:R-:W-:Y:S01]  /*4ee0*/  PRMT R28, RZ, 0x7610, R28 ;  /* 0x00007610ff1c7816 */ /* 0x004fe2000000001c */
[----:B------:R2:W5:Y:S01]  /*4ef0*/  @P3 LDG.E.U16 R27, desc[UR16][R34.64] ;  /* 0x00000010221b3981 */ /* 0x000562000c1e1500 */
[----:B------:R-:W-:Y:S02]  /*4f00*/  LOP3.LUT P3, RZ, R18, 0x1, RZ, 0xc0, !PT ;  /* 0x0000000112ff7812 */ /* 0x000fe4000786c0ff */
[----:B------:R-:W-:Y:S02]  /*4f10*/  SHF.R.U64 R18, R153, 0xc, RZ ;  /* 0x0000000c99127819 */ /* 0x000fe400000012ff */
[----:B------:R-:W-:Y:S01]  /*4f20*/  PRMT R29, RZ, 0x7610, R29 ;  /* 0x00007610ff1d7816 */ /* 0x000fe2000000001d */
[----:B------:R4:W5:Y:S01]  /*4f30*/  @P5 LDG.E.U16 R28, desc[UR16][R40.64] ;  /* 0x00000010281c5981 */ /* 0x000962000c1e1500 */
[----:B------:R-:W-:-:S02]  /*4f40*/  LOP3.LUT P5, RZ, R18, 0x1, RZ, 0xc0, !PT ;  /* 0x0000000112ff7812 */ /* 0x000fc400078ac0ff */
[C---:B------:R-:W-:Y:S02]  /*4f50*/  SHF.R.U64 R18, R153.reuse, 0xb, RZ ;  /* 0x0000000b99127819 */ /* 0x040fe400000012ff */
[----:B---3--:R-:W-:Y:S01]  /*4f60*/  PRMT R30, RZ, 0x7610, R30 ;  /* 0x00007610ff1e7816 */ /* 0x008fe2000000001e */
[----:B------:R3:W5:Y:S01]  /*4f70*/  @P4 LDG.E.U16 R29, desc[UR16][R42.64] ;  /* 0x000000102a1d4981 */ /* 0x000762000c1e1500 */
[----:B------:R-:W-:Y:S02]  /*4f80*/  LOP3.LUT P4, RZ, R18, 0x1, RZ, 0xc0, !PT ;  /* 0x0000000112ff7812 */ /* 0x000fe4000788c0ff */
[----:B------:R-:W-:Y:S02]  /*4f90*/  SHF.R.U64 R18, R153, 0xa, RZ ;  /* 0x0000000a99127819 */ /* 0x000fe400000012ff */
[----:B------:R-:W-:Y:S01]  /*4fa0*/  PRMT R31, RZ, 0x7610, R31 ;  /* 0x00007610ff1f7816 */ /* 0x000fe2000000001f */
[----:B------:R-:W5:Y:S01]  /*4fb0*/  @P1 LDG.E.U16 R30, desc[UR16][R44.64] ;  /* 0x000000102c1e1981 */ /* 0x000f62000c1e1500 */
[----:B------:R-:W-:-:S02]  /*4fc0*/  LOP3.LUT P1, RZ, R18, 0x1, RZ, 0xc0, !PT ;  /* 0x0000000112ff7812 */ /* 0x000fc4000782c0ff */
[C---:B------:R-:W-:Y:S02]  /*4fd0*/  SHF.R.U64 R18, R153.reuse, 0x9, RZ ;  /* 0x0000000999127819 */ /* 0x040fe400000012ff */
[----:B0-----:R-:W-:Y:S01]  /*4fe0*/  PRMT R32, RZ, 0x7610, R32 ;  /* 0x00007610ff207816 */ /* 0x001fe20000000020 */
[----:B------:R-:W5:Y:S01]  /*4ff0*/  @P3 LDG.E.U16 R31, desc[UR16][R46.64] ;  /* 0x000000102e1f3981 */ /* 0x000f62000c1e1500 */
[----:B------:R-:W-:Y:S02]  /*5000*/  LOP3.LUT P3, RZ, R18, 0x1, RZ, 0xc0, !PT ;  /* 0x0000000112ff7812 */ /* 0x000fe4000786c0ff */
[----:B------:R-:W-:Y:S02]  /*5010*/  SHF.R.U64 R18, R153, 0x8, RZ ;  /* 0x0000000899127819 */ /* 0x000fe400000012ff */
[----:B------:R-:W-:Y:S01]  /*5020*/  PRMT R33, RZ, 0x7610, R33 ;  /* 0x00007610ff217816 */ /* 0x000fe20000000021 */
[----:B------:R0:W5:Y:S01]  /*5030*/  @P5 LDG.E.U16 R32, desc[UR16][R48.64] ;  /* 0x0000001030205981 */ /* 0x000162000c1e1500 */
[----:B------:R-:W-:-:S02]  /*5040*/  LOP3.LUT P5, RZ, R18, 0x1, RZ, 0xc0, !PT ;  /* 0x0000000112ff7812 */ /* 0x000fc400078ac0ff */
[C---:B------:R-:W-:Y:S02]  /*5050*/  SHF.R.U64 R18, R153.reuse, 0x7, RZ ;  /* 0x0000000799127819 */ /* 0x040fe400000012ff */
[----:B--2---:R-:W-:Y:S01]  /*5060*/  PRMT R34, RZ, 0x7610, R34 ;  /* 0x00007610ff227816 */ /* 0x004fe20000000022 */
[----:B------:R-:W5:Y:S01]  /*5070*/  @P4 LDG.E.U16 R33, desc[UR16][R50.64] ;  /* 0x0000001032214981 */ /* 0x000f62000c1e1500 */
[----:B------:R-:W-:Y:S02]  /*5080*/  LOP3.LUT P4, RZ, R18, 0x1, RZ, 0xc0, !PT ;  /* 0x0000000112ff7812 */ /* 0x000fe4000788c0ff */
[----:B------:R-:W-:Y:S02]  /*5090*/  SHF.R.U64 R18, R153, 0x6, RZ ;  /* 0x0000000699127819 */ /* 0x000fe400000012ff */
[----:B------:R-:W-:Y:S01]  /*50a0*/  PRMT R35, RZ, 0x7610, R35 ;  /* 0x00007610ff237816 */ /* 0x000fe20000000023 */
[----:B------:R-:W5:Y:S01]  /*50b0*/  @P1 LDG.E.U16 R34, desc[UR16][R52.64] ;  /* 0x0000001034221981 */ /* 0x000f62000c1e1500 */
[----:B------:R-:W-:-:S02]  /*50c0*/  LOP3.LUT P1, RZ, R18, 0x1, RZ, 0xc0, !PT ;  /* 0x0000000112ff7812 */ /* 0x000fc4000782c0ff */
[C---:B------:R-:W-:Y:S02]  /*50d0*/  SHF.R.U64 R18, R153.reuse, 0x5, RZ ;  /* 0x0000000599127819 */ /* 0x040fe400000012ff */
[----:B----4-:R-:W-:Y:S01]  /*50e0*/  PRMT R40, RZ, 0x7610, R40 ;  /* 0x00007610ff287816 */ /* 0x010fe20000000028 */
[----:B------:R2:W5:Y:S01]  /*50f0*/  @P3 LDG.E.U16 R35, desc[UR16][R54.64] ;  /* 0x0000001036233981 */ /* 0x000562000c1e1500 */
[----:B------:R-:W-:Y:S02]  /*5100*/  LOP3.LUT P3, RZ, R18, 0x1, RZ, 0xc0, !PT ;  /* 0x0000000112ff7812 */ /* 0x000fe4000786c0ff */
[----:B------:R-:W-:Y:S02]  /*5110*/  SHF.R.U64 R18, R153, 0x4, RZ ;  /* 0x0000000499127819 */ /* 0x000fe400000012ff */
[----:B------:R-:W-:Y:S01]  /*5120*/  PRMT R41, RZ, 0x7610, R41 ;  /* 0x00007610ff297816 */ /* 0x000fe20000000029 */
[----:B------:R-:W5:Y:S01]  /*5130*/  @P5 LDG.E.U16 R40, desc[UR16][R56.64] ;  /* 0x0000001038285981 */ /* 0x000f62000c1e1500 */
[----:B------:R-:W-:-:S02]  /*5140*/  LOP3.LUT P5, RZ, R18, 0x1, RZ, 0xc0, !PT ;  /* 0x0000000112ff7812 */ /* 0x000fc400078ac0ff */
[C---:B------:R-:W-:Y:S02]  /*5150*/  SHF.R.U64 R18, R153.reuse, 0x3, RZ ;  /* 0x0000000399127819 */ /* 0x040fe400000012ff */
[----:B---3--:R-:W-:Y:S01]  /*5160*/  PRMT R42, RZ, 0x7610, R42 ;  /* 0x00007610ff2a7816 */ /* 0x008fe2000000002a */
[----:B------:R3:W5:Y:S01]  /*5170*/  @P4 LDG.E.U16 R41, desc[UR16][R58.64] ;  /* 0x000000103a294981 */ /* 0x000762000c1e1500 */
[----:B------:R-:W-:Y:S02]  /*5180*/  PRMT R43, RZ, 0x7610, R43 ;  /* 0x00007610ff2b7816 */ /* 0x000fe4000000002b */
[----:B------:R-:W-:Y:S02]  /*5190*/  LOP3.LUT P4, RZ, R18, 0x1, RZ, 0xc0, !PT ;  /* 0x0000000112ff7812 */ /* 0x000fe4000788c0ff */
[C---:B------:R-:W-:Y:S01]  /*51a0*/  SHF.R.U64 R18, R153.reuse, 0x2, RZ ;  /* 0x0000000299127819 */ /* 0x040fe200000012ff */
[----:B------:R-:W5:Y:S01]  /*51b0*/  @P1 LDG.E.U16 R42, desc[UR16][R60.64] ;  /* 0x000000103c2a1981 */ /* 0x000f62000c1e1500 */
[----:B------:R-:W-:-:S02]  /*51c0*/  SHF.R.U64 R153, R153, 0x1, RZ ;  /* 0x0000000199997819 */ /* 0x000fc400000012ff */
[----:B------:R-:W-:Y:S01]  /*51d0*/  LOP3.LUT P1, RZ, R18, 0x1, RZ, 0xc0, !PT ;  /* 0x0000000112ff7812 */ /* 0x000fe2000782c0ff */
[----:B------:R4:W5:Y:S01]  /*51e0*/  @P3 LDG.E.U16 R43, desc[UR16][R12.64] ;  /* 0x000000100c2b3981 */ /* 0x000962000c1e1500 */
[----:B------:R-:W-:Y:S02]  /*51f0*/  LOP3.LUT P3, RZ, R153, 0x1, RZ, 0xc0, !PT ;  /* 0x0000000199ff7812 */ /* 0x000fe4000786c0ff */
[----:B0-----:R-:W-:Y:S02]  /*5200*/  PRMT R49, RZ, 0x7610, R49 ;  /* 0x00007610ff317816 */ /* 0x001fe40000000031 */
[----:B--2---:R-:W-:Y:S02]  /*5210*/  PRMT R55, RZ, 0x7610, R55 ;  /* 0x00007610ff377816 */ /* 0x004fe40000000037 */
[----:B---3--:R-:W-:-:S05]  /*5220*/  PRMT R58, RZ, 0x7610, R58 ;  /* 0x00007610ff3a7816 */ /* 0x008fca000000003a */
[----:B------:R-:W5:Y:S04]  /*5230*/  @P1 LDG.E.U16 R49, desc[UR16][R6.64] ;  /* 0x0000001006311981 */ /* 0x000f68000c1e1500 */
[----:B------:R-:W5:Y:S04]  /*5240*/  @P3 LDG.E.U16 R55, desc[UR16][R8.64] ;  /* 0x0000001008373981 */ /* 0x000f68000c1e1500 */
[----:B------:R-:W5:Y:S01]  /*5250*/  @!P0 LDG.E.U16 R58, desc[UR16][R10.64] ;  /* 0x000000100a3a8981 */ /* 0x000f62000c1e1500 */
[----:B------:R-:W-:Y:S02]  /*5260*/  LOP3.LUT R172, R37, 0x3f, RZ, 0xc0, !PT ;  /* 0x0000003f25ac7812 */ /* 0x000fe400078ec0ff */
[----:B------:R-:W-:-:S03]  /*5270*/  PRMT R46, RZ, 0x7610, R46 ;  /* 0x00007610ff2e7816 */ /* 0x000fc6000000002e */
[----:B------:R-:W-:Y:S01]  /*5280*/  IMAD R18, R172, R89, RZ ;  /* 0x00000059ac127224 */ /* 0x000fe200078e02ff */
[----:B------:R-:W-:Y:S01]  /*5290*/  PRMT R44, RZ, 0x7610, R44 ;  /* 0x00007610ff2c7816 */ /* 0x000fe2000000002c */
[----:B-1----:R-:W-:Y:S01]  /*52a0*/  IMAD R119, R119, UR4, RZ ;  /* 0x0000000477777c24 */ /* 0x002fe2000f8e02ff */
[----:B------:R-:W5:Y:S01]  /*52b0*/  @P5 LDG.E.U16 R46, desc[UR16][R14.64] ;  /* 0x000000100e2e5981 */ /* 0x000f62000c1e1500 */
[----:B------:R-:W-:Y:S01]  /*52c0*/  IMAD R123, R123, UR4, RZ ;  /* 0x000000047b7b7c24 */ /* 0x000fe2000f8e02ff */
[----:B------:R-:W-:Y:S01]  /*52d0*/  LEA R24, P5, R18, UR14, 0x1 ;  /* 0x0000000e12187c11 */ /* 0x000fe2000f8a08ff */
[----:B------:R-:W-:Y:S01]  /*52e0*/  IMAD R125, R125, UR4, RZ ;  /* 0x000000047d7d7c24 */ /* 0x000fe2000f8e02ff */
[----:B------:R0:W5:Y:S01]  /*52f0*/  @P4 LDG.E.U16 R44, desc[UR16][R16.64] ;  /* 0x00000010102c4981 */ /* 0x000162000c1e1500 */
[----:B------:R-:W-:Y:S01]  /*5300*/  IMAD R126, R126, UR4, RZ ;  /* 0x000000047e7e7c24 */ /* 0x000fe2000f8e02ff */
[----:B------:R-:W-:Y:S01]  /*5310*/  LEA.HI.X.SX32 R26, R18, UR15, 0x1, P5 ;  /* 0x0000000f121a7c11 */ /* 0x000fe2000a8f0eff */
[----:B------:R-:W-:Y:S01]  /*5320*/  IMAD R117, R117, UR4, RZ ;  /* 0x0000000475757c24 */ /* 0x000fe2000f8e02ff */
[-C--:B------:R-:W-:Y:S01]  /*5330*/  LEA R164, P4, R119, R24.reuse, 0x1 ;  /* 0x0000001877a47211 */ /* 0x080fe200078808ff */
[----:B------:R-:W-:Y:S01]  /*5340*/  IMAD R136, R136, UR4, RZ ;  /* 0x0000000488887c24 */ /* 0x000fe2000f8e02ff */
[----:B------:R-:W-:-:S02]  /*5350*/  LEA R160, P6, R123, R24, 0x1 ;  /* 0x000000187ba07211 */ /* 0x000fc400078c08ff */
[----:B------:R-:W-:Y:S01]  /*5360*/  LEA R166, P5, R125, R24, 0x1 ;  /* 0x000000187da67211 */ /* 0x000fe200078a08ff */
[----:B------:R-:W-:Y:S01]  /*5370*/  IMAD R142, R142, UR4, RZ ;  /* 0x000000048e8e7c24 */ /* 0x000fe2000f8e02ff */
[-C--:B------:R-:W-:Y:S01]  /*5380*/  LEA.HI.X.SX32 R165, R119, R26.reuse, 0x1, P4 ;  /* 0x0000001a77a57211 */ /* 0x080fe200020f0eff */
[----:B------:R-:W-:Y:S01]  /*5390*/  IMAD R131, R131, UR4, RZ ;  /* 0x0000000483837c24 */ /* 0x000fe2000f8e02ff */
[-C--:B------:R-:W-:Y:S01]  /*53a0*/  LEA.HI.X.SX32 R161, R123, R26.reuse, 0x1, P6 ;  /* 0x0000001a7ba17211 */ /* 0x080fe200030f0eff */
[----:B------:R-:W-:Y:S01]  /*53b0*/  IMAD R128, R128, UR4, RZ ;  /* 0x0000000480807c24 */ /* 0x000fe2000f8e02ff */
[----:B------:R-:W-:Y:S02]  /*53c0*/  LEA.HI.X.SX32 R167, R125, R26, 0x1, P5 ;  /* 0x0000001a7da77211 */ /* 0x000fe400028f0eff */
[-C--:B------:R-:W-:Y:S02]  /*53d0*/  LEA R158, P4, R126, R24.reuse, 0x1 ;  /* 0x000000187e9e7211 */ /* 0x080fe400078808ff */
[----:B------:R-:W-:-:S02]  /*53e0*/  LEA R154, P6, R117, R24, 0x1 ;  /* 0x00000018759a7211 */ /* 0x000fc400078c08ff */
[----:B------:R-:W-:Y:S01]  /*53f0*/  LEA R162, P5, R136, R24, 0x1 ;  /* 0x0000001888a27211 */ /* 0x000fe200078a08ff */
[----:B------:R-:W-:Y:S01]  /*5400*/  IMAD R114, R114, UR4, RZ ;  /* 0x0000000472727c24 */ /* 0x000fe2000f8e02ff */
[-C--:B------:R-:W-:Y:S02]  /*5410*/  LEA.HI.X.SX32 R159, R126, R26.reuse, 0x1, P4 ;  /* 0x0000001a7e9f7211 */ /* 0x080fe400020f0eff */
[-C--:B------:R-:W-:Y:S01]  /*5420*/  LEA.HI.X.SX32 R155, R117, R26.reuse, 0x1, P6 ;  /* 0x0000001a759b7211 */ /* 0x080fe200030f0eff */
[----:B------:R-:W-:Y:S01]  /*5430*/  IMAD R134, R134, UR4, RZ ;  /* 0x0000000486867c24 */ /* 0x000fe2000f8e02ff */
[----:B------:R-:W-:Y:S02]  /*5440*/  LEA.HI.X.SX32 R163, R136, R26, 0x1, P5 ;  /* 0x0000001a88a37211 */ /* 0x000fe400028f0eff */
[-C--:B------:R-:W-:Y:S02]  /*5450*/  LEA R152, P4, R142, R24.reuse, 0x1 ;  /* 0x000000188e987211 */ /* 0x080fe400078808ff */
[----:B------:R-:W-:-:S02]  /*5460*/  LEA R148, P6, R131, R24, 0x1 ;  /* 0x0000001883947211 */ /* 0x000fc400078c08ff */
[----:B------:R-:W-:Y:S01]  /*5470*/  LEA R156, P5, R128, R24, 0x1 ;  /* 0x00000018809c7211 */ /* 0x000fe200078a08ff */
[----:B------:R-:W-:Y:S01]  /*5480*/  IMAD R129, R129, UR4, RZ ;  /* 0x0000000481817c24 */ /* 0x000fe2000f8e02ff */
[-C--:B------:R-:W-:Y:S01]  /*5490*/  LEA.HI.X.SX32 R153, R142, R26.reuse, 0x1, P4 ;  /* 0x0000001a8e997211 */ /* 0x080fe200020f0eff */
[----:B----4-:R-:W-:Y:S01]  /*54a0*/  IMAD R13, R132, UR4, RZ ;  /* 0x00000004840d7c24 */ /* 0x010fe2000f8e02ff */
[-C--:B------:R-:W-:Y:S01]  /*54b0*/  LEA.HI.X.SX32 R149, R131, R26.reuse, 0x1, P6 ;  /* 0x0000001a83957211 */ /* 0x080fe200030f0eff */
[----:B------:R-:W-:Y:S01]  /*54c0*/  IMAD R135, R135, UR4, RZ ;  /* 0x0000000487877c24 */ /* 0x000fe2000f8e02ff */
[----:B------:R-:W-:Y:S02]  /*54d0*/  LEA.HI.X.SX32 R157, R128, R26, 0x1, P5 ;  /* 0x0000001a809d7211 */ /* 0x000fe400028f0eff */
[-C--:B------:R-:W-:Y:S02]  /*54e0*/  LEA R142, P6, R114, R24.reuse, 0x1 ;  /* 0x00000018728e7211 */ /* 0x080fe400078c08ff */
[----:B------:R-:W-:Y:S01]  /*54f0*/  LEA R150, P5, R134, R24, 0x1 ;  /* 0x0000001886967211 */ /* 0x000fe200078a08ff */
[----:B------:R-:W-:Y:S01]  /*5500*/  IMAD R52, R143, UR4, RZ ;  /* 0x000000048f347c24 */ /* 0x000fe2000f8e02ff */
[----:B------:R-:W-:Y:S01]  /*5510*/  LEA.HI.X.SX32 R143, R114, R26, 0x1, P6 ;  /* 0x0000001a728f7211 */ /* 0x000fe200030f0eff */
[----:B------:R-:W-:Y:S01]  /*5520*/  IMAD R12, R138, UR4, RZ ;  /* 0x000000048a0c7c24 */ /* 0x000fe2000f8e02ff */
[----:B------:R-:W-:Y:S01]  /*5530*/  LEA R146, P4, R129, R24, 0x1 ;  /* 0x0000001881927211 */ /* 0x000fe200078808ff */
[----:B------:R-:W-:Y:S01]  /*5540*/  IMAD R121, R121, UR4, RZ ;  /* 0x0000000479797c24 */ /* 0x000fe2000f8e02ff */
[----:B------:R-:W-:Y:S01]  /*5550*/  LEA.HI.X.SX32 R151, R134, R26, 0x1, P5 ;  /* 0x0000001a86977211 */ /* 0x000fe200028f0eff */
[----:B------:R-:W-:Y:S01]  /*5560*/  IMAD R133, R133, UR4, RZ ;  /* 0x0000000485857c24 */ /* 0x000fe2000f8e02ff */
[----:B------:R-:W-:-:S02]  /*5570*/  LEA R136, P6, R13, R24, 0x1 ;  /* 0x000000180d887211 */ /* 0x000fc400078c08ff */
[----:B------:R-:W-:Y:S01]  /*5580*/  LEA R144, P5, R135, R24, 0x1 ;  /* 0x0000001887907211 */ /* 0x000fe200078a08ff */
[----:B0-----:R-:W-:Y:S01]  /*5590*/  IMAD R16, R137, UR4, RZ ;  /* 0x0000000489107c24 */ /* 0x001fe2000f8e02ff */
[-C--:B------:R-:W-:Y:S01]  /*55a0*/  LEA.HI.X.SX32 R147, R129, R26.reuse, 0x1, P4 ;  /* 0x0000001a81937211 */ /* 0x080fe200020f0eff */
        /* <DEDUP_REMOVED lines=9> */
[----:B------:R0:W-:Y:S01]  /*5640*/  STL [R1+0x28], R185 ;  /* 0x000028b901007387 */ /* 0x0001e20000100800 */
[----:B------:R-:W-:Y:S01]  /*5650*/  IMAD R56, R141, UR4, RZ ;  /* 0x000000048d387c24 */ /* 0x000fe2000f8e02ff */
[-C--:B------:R-:W-:Y:S01]  /*5660*/  LEA.HI.X.SX32 R141, R12, R26.reuse, 0x1, P4 ;  /* 0x0000001a0c8d7211 */ /* 0x080fe200020f0eff */
[----:B------:R-:W-:Y:S01]  /*5670*/  IMAD R21, R139, UR4, RZ ;  /* 0x000000048b157c24 */ /* 0x000fe2000f8e02ff */
[----:B------:R0:W-:Y:S01]  /*5680*/  STL [R1+0x8], R176 ;  /* 0x000008b001007387 */ /* 0x0001e20000100800 */
[----:B------:R-:W-:Y:S01]  /*5690*/  LEA.HI.X.SX32 R131, R121, R26, 0x1, P6 ;  /* 0x0000001a79837211 */ /* 0x000fe200030f0eff */
[----:B------:R-:W-:Y:S01]  /*56a0*/  IMAD R20, R116, UR4, RZ ;  /* 0x0000000474147c24 */ /* 0x000fe2000f8e02ff */
[----:B------:R-:W-:Y:S01]  /*56b0*/  LEA R134, P4, R14, R24, 0x1 ;  /* 0x000000180e867211 */ /* 0x000fe200078808ff */
[----:B------:R0:W-:Y:S01]  /*56c0*/  STL [R1+0x24], R183 ;  /* 0x000024b701007387 */ /* 0x0001e20000100800 */
[----:B------:R-:W-:Y:S01]  /*56d0*/  LEA.HI.X.SX32 R139, R133, R26, 0x1, P5 ;  /* 0x0000001a858b7211 */ /* 0x000fe200028f0eff */
[----:B------:R-:W-:Y:S01]  /*56e0*/  IMAD R17, R122, UR4, RZ ;  /* 0x000000047a117c24 */ /* 0x000fe2000f8e02ff */
[-C--:B------:R-:W-:Y:S01]  /*56f0*/  LEA R124, P6, R18, R24.reuse, 0x1 ;  /* 0x00000018127c7211 */ /* 0x080fe200078c08ff */
[----:B------:R0:W-:Y:S01]  /*5700*/  STL [R1+0x4], R173 ;  /* 0x000004ad01007387 */ /* 0x0001e20000100800 */
[----:B------:R-:W-:Y:S01]  /*5710*/  LEA R132, P5, R15, R24, 0x1 ;  /* 0x000000180f847211 */ /* 0x000fe200078a08ff */
[----:B------:R-:W-:-:S02]  /*5720*/  IMAD R22, R118, UR4, RZ ;  /* 0x0000000476167c24 */ /* 0x000fc4000f8e02ff */
[----:B------:R0:W-:Y:S01]  /*5730*/  STL [R1+0xc], R182 ;  /* 0x00000cb601007387 */ /* 0x0001e20000100800 */
[-C--:B------:R-:W-:Y:S01]  /*5740*/  LEA.HI.X.SX32 R135, R14, R26.reuse, 0x1, P4 ;  /* 0x0000001a0e877211 */ /* 0x080fe200020f0eff */
[----:B------:R-:W-:Y:S01]  /*5750*/  VIADD R169, R4, 0x3f ;  /* 0x0000003f04a97836 */ /* 0x000fe20000000000 */
[----:B------:R-:W-:Y:S01]  /*5760*/  LEA.HI.X.SX32 R125, R18, R26, 0x1, P6 ;  /* 0x0000001a127d7211 */ /* 0x000fe200030f0eff */
[----:B------:R0:W-:Y:S01]  /*5770*/  STL [R1+0x2c], R186 ;  /* 0x00002cba01007387 */ /* 0x0001e20000100800 */
[----:B------:R-:W-:Y:S01]  /*5780*/  IMAD R19, R127, UR4, RZ ;  /* 0x000000047f137c24 */ /* 0x000fe2000f8e02ff */
[----:B------:R-:W-:Y:S02]  /*5790*/  LEA R128, P4, R16, R24, 0x1 ;  /* 0x0000001810807211 */ /* 0x000fe400078808ff */
[----:B------:R0:W-:Y:S01]  /*57a0*/  STL [R1], R170 ;  /* 0x000000aa01007387 */ /* 0x0001e20000100800 */
[----:B------:R-:W-:Y:S01]  /*57b0*/  LEA.HI.X.SX32 R133, R15, R26, 0x1, P5 ;  /* 0x0000001a0f857211 */ /* 0x000fe200028f0eff */
[----:B------:R-:W-:Y:S01]  /*57c0*/  IMAD R115, R115, UR4, RZ ;  /* 0x0000000473737c24 */ /* 0x000fe2000f8e02ff */
[-C--:B------:R-:W-:Y:S01]  /*57d0*/  LEA R118, P6, R20, R24.reuse, 0x1 ;  /* 0x0000001814767211 */ /* 0x080fe200078c08ff */
[----:B------:R0:W-:Y:S01]  /*57e0*/  STL [R1+0x20], R180 ;  /* 0x000020b401007387 */ /* 0x0001e20000100800 */
[----:B------:R-:W-:-:S03]  /*57f0*/  LEA R126, P5, R17, R24, 0x1 ;  /* 0x00000018117e7211 */ /* 0x000fc600078a08ff */
[----:B------:R0:W-:Y:S01]  /*5800*/  STL [R1+0x18], R177 ;  /* 0x000018b101007387 */ /* 0x0001e20000100800 */
[----:B------:R-:W-:-:S03]  /*5810*/  LEA.HI.X.SX32 R129, R16, R26, 0x1, P4 ;  /* 0x0000001a10817211 */ /* 0x000fc600020f0eff */
[----:B------:R0:W-:Y:S01]  /*5820*/  STL [R1+0x14], R174 ;  /* 0x000014ae01007387 */ /* 0x0001e20000100800 */
[----:B------:R-:W-:Y:S01]  /*5830*/  LEA.HI.X.SX32 R119, R20, R26, 0x1, P6 ;  /* 0x0000001a14777211 */ /* 0x000fe200030f0eff */
[----:B------:R-:W-:Y:S02]  /*5840*/  IMAD R51, R120, UR4, RZ ;  /* 0x0000000478337c24 */ /* 0x000fe4000f8e02ff */
[----:B------:R0:W-:Y:S01]  /*5850*/  STL [R1+0x10], R171 ;  /* 0x000010ab01007387 */ /* 0x0001e20000100800 */
[----:B------:R-:W-:Y:S01]  /*5860*/  LEA R122, P4, R19, R24, 0x1 ;  /* 0x00000018137a7211 */ /* 0x000fe200078808ff */
[----:B------:R-:W-:Y:S01]  /*5870*/  IMAD R113, R113, UR4, RZ ;  /* 0x0000000471717c24 */ /* 0x000fe2000f8e02ff */
[----:B------:R-:W-:Y:S01]  /*5880*/  LEA.HI.X.SX32 R127, R17, R26, 0x1, P5 ;  /* 0x0000001a117f7211 */ /* 0x000fe200028f0eff */
[----:B------:R0:W-:Y:S01]  /*5890*/  STL [R1+0x1c], R179 ;  /* 0x00001cb301007387 */ /* 0x0001e20000100800 */
[-C--:B------:R-:W-:Y:S02]  /*58a0*/  LEA R45, P6, R50, R24.reuse, 0x1 ;  /* 0x00000018322d7211 */ /* 0x080fe400078c08ff */
[----:B------:R-:W-:Y:S01]  /*58b0*/  LEA R120, P5, R115, R24, 0x1 ;  /* 0x0000001873787211 */ /* 0x000fe200078a08ff */
[----:B------:R0:W-:Y:S01]  /*58c0*/  STL [R1+0x34], R169 ;  /* 0x000034a901007387 */ /* 0x0001e20000100800 */
[----:B------:R-:W-:-:S02]  /*58d0*/  LEA.HI.X.SX32 R123, R19, R26, 0x1, P4 ;  /* 0x0000001a137b7211 */ /* 0x000fc400020f0eff */
[----:B------:R-:W-:Y:S02]  /*58e0*/  LEA.HI.X.SX32 R50, R50, R26, 0x1, P6 ;  /* 0x0000001a32327211 */ /* 0x000fe400030f0eff */
[----:B------:R-:W-:Y:S02]  /*58f0*/  LEA R116, P4, R21, R24, 0x1 ;  /* 0x0000001815747211 */ /* 0x000fe400078808ff */
[----:B------:R-:W-:Y:S02]  /*5900*/  LEA.HI.X.SX32 R121, R115, R26, 0x1, P5 ;  /* 0x0000001a73797211 */ /* 0x000fe400028f0eff */
[----:B------:R-:W-:Y:S01]  /*5910*/  ISETP.GT.AND P6, PT, R169, 0x3f, PT ;  /* 0x0000003fa900780c */ /* 0x000fe20003fc4270 */
[----:B------:R-:W-:-:S04]  /*5920*/  @!UP1 UIADD3 UR4, UPT, UPT, -UR5, 0x100000, URZ ;  /* 0x0010000005049890 */ /* 0x000fc8000fffe1ff */
[----:B------:R-:W-:Y:S02]  /*5930*/  @!UP1 USHF.L.U32 UR5, UR4, 0xb, URZ ;  /* 0x0000000b04059899 */ /* 0x000fe400080006ff */
[----:B------:R-:W-:Y:S01]  /*5940*/  @!UP1 USHF.L.U32 UR4, UR4, 0x1, URZ ;  /* 0x0000000104049899 */ /* 0x000fe200080006ff */
[----:B------:R-:W-:Y:S02]  /*5950*/  LEA R114, P5, R113, R24, 0x1 ;  /* 0x0000001871727211 */ /* 0x000fe400078a08ff */
[----:B------:R-:W-:Y:S02]  /*5960*/  LEA.HI.X.SX32 R117, R21, R26, 0x1, P4 ;  /* 0x0000001a15757211 */ /* 0x000fe400020f0eff */
[----:B------:R-:W-:Y:S02]  /*5970*/  LEA R54, P4, R22, R24, 0x1 ;  /* 0x0000001816367211 */ /* 0x000fe400078808ff */
[----:B------:R-:W-:Y:S01]  /*5980*/  LEA.HI.X.SX32 R115, R113, R26, 0x1, P5 ;  /* 0x0000001a71737211 */ /* 0x000fe200028f0eff */
[----:B------:R-:W-:Y:S01]  /*5990*/  VOTEU.ALL UP1, P2 ;  /* 0x0000000000ff7886 */ /* 0x000fe20001020000 */
[----:B------:R-:W-:-:S02]  /*59a0*/  LEA R53, P5, R56, R24, 0x1 ;  /* 0x0000001838357211 */ /* 0x000fc400078a08ff */
[----:B------:R-:W-:Y:S02]  /*59b0*/  LEA.HI.X.SX32 R113, R22, R26, 0x1, P4 ;  /* 0x0000001a16717211 */ /* 0x000fe400020f0eff */
[C---:B------:R-:W-:Y:S01]  /*59c0*/  LEA R48, P4, R51.reuse, R24, 0x1 ;  /* 0x0000001833307211 */ /* 0x040fe200078808ff */
[----:B------:R0:W1:Y:S01]  /*59d0*/  @!UP1 SYNCS.EXCH.64 URZ, [UR6+0x4008], UR4 ;  /* 0x0040080406ff95b2 */ /* 0x0000620008000100 */
[----:B------:R-:W-:Y:S02]  /*59e0*/  LEA.HI.X.SX32 R56, R56, R26, 0x1, P5 ;  /* 0x0000001a38387211 */ /* 0x000fe400028f0eff */
[----:B------:R-:W-:Y:S02]  /*59f0*/  LEA R47, P5, R52, R24, 0x1 ;  /* 0x00000018342f7211 */ /* 0x000fe400078a08ff */
[----:B------:R-:W-:Y:S02]  /*5a00*/  LEA.HI.X.SX32 R51, R51, R26, 0x1, P4 ;  /* 0x0000001a33337211 */ /* 0x000fe400020f0eff */
[----:B------:R-:W-:-:S02]  /*5a10*/  ISETP.LT.AND P4, PT, R172, R4, P6 ;  /* 0x00000004ac00720c */ /* 0x000fc40003781270 */
[----:B------:R-:W-:Y:S01]  /*5a20*/  LEA.HI.X.SX32 R52, R52, R26, 0x1, P5 ;  /* 0x0000001a34347211 */ /* 0x000fe200028f0eff */
[----:B0-----:R-:W-:Y:S10]  /*5a30*/  @!P6 BRA `(.L_x_12) ;  /* 0x000000000084e947 */ /* 0x001ff40003800000 */
[----:B-----5:R-:W-:Y:S02]  /*5a40*/  PRMT R27, R27, 0x5410, R28 ;  /* 0x000054101b1b7816 */ /* 0x020fe4000000001c */
[----:B------:R-:W-:Y:S02]  /*5a50*/  PRMT R28, R29, 0x5410, R30 ;  /* 0x000054101d1c7816 */ /* 0x000fe4000000001e */
[----:B------:R-:W-:Y:S02]  /*5a60*/  PRMT R29, R31, 0x5410, R32 ;  /* 0x000054101f1d7816 */ /* 0x000fe40000000020 */
[----:B------:R-:W-:Y:S02]  /*5a70*/  PRMT R30, R33, 0x5410, R34 ;  /* 0x00005410211e7816 */ /* 0x000fe40000000022 */
[----:B------:R-:W-:Y:S02]  /*5a80*/  PRMT R31, R35, 0x5410, R40 ;  /* 0x00005410231f7816 */ /* 0x000fe40000000028 */
[----:B------:R-:W-:-:S02]  /*5a90*/  PRMT R4, R111, 0x5410, R110 ;  /* 0x000054106f047816 */ /* 0x000fc4000000006e */
[----:B------:R-:W-:Y:S02]  /*5aa0*/  PRMT R5, R108, 0x5410, R5 ;  /* 0x000054106c057816 */ /* 0x000fe40000000005 */
        /* <DEDUP_REMOVED lines=24> */
[----:B------:R-:W-:-:S04]  /*5c30*/  PRMT R35, R55, 0x5410, R58 ;  /* 0x0000541037237816 */ /* 0x000fc8000000003a */
[----:B------:R0:W-:Y:S03]  /*5c40*/  STTM.x32 tmem[UR7+0x80], R4 ;  /* 0x00008004000079ed */ /* 0x0001e600082c0007 */
.L_x_12:
[----:B------:R-:W2:Y:S02]  /*5c50*/  FENCE.VIEW.ASYNC.T ;  /* 0x00000000000073c6 */ /* 0x000ea40000000200 */
[----:B-12---:R-:W-:Y:S01]  /*5c60*/  BAR.SYNC.DEFER_BLOCKING 0x0 ;  /* 0x0000000000007b1d */ /* 0x006fe20000010000 */
[----:B0-----:R-:W-:Y:S01]  /*5c70*/  PRMT R4, RZ, 0x7610, R4 ;  /* 0x00007610ff047816 */ /* 0x001fe20000000004 */
[----:B-----5:R-:W-:Y:S01]  /*5c80*/  IMAD.MOV.U32 R112, RZ, RZ, R54 ;  /* 0x000000ffff707224 */ /* 0x020fe200078e0036 */
[----:B------:R-:W-:Y:S02]  /*5c90*/  PRMT R8, RZ, 0x7610, R8 ;  /* 0x00007610ff087816 */ /* 0x000fe40000000008 */
[----:B------:R-:W-:Y:S02]  /*5ca0*/  PRMT R12, RZ, 0x7610, R12 ;  /* 0x00007610ff0c7816 */ /* 0x000fe4000000000c */
[----:B------:R-:W-:Y:S02]  /*5cb0*/  PRMT R16, RZ, 0x7610, R16 ;  /* 0x00007610ff107816 */ /* 0x000fe40000000010 */
[----:B------:R-:W-:-:S02]  /*5cc0*/  PRMT R20, RZ, 0x7610, R20 ;  /* 0x00007610ff147816 */ /* 0x000fc40000000014 */
[----:B------:R-:W-:Y:S02]  /*5cd0*/  PRMT R24, RZ, 0x7610, R24 ;  /* 0x00007610ff187816 */ /* 0x000fe40000000018 */
[----:B------:R-:W-:Y:S02]  /*5ce0*/  PRMT R28, RZ, 0x7610, R28 ;  /* 0x00007610ff1c7816 */ /* 0x000fe4000000001c */
[----:B------:R-:W-:Y:S02]  /*5cf0*/  PRMT R32, RZ, 0x7610, R32 ;  /* 0x00007610ff207816 */ /* 0x000fe40000000020 */
[----:B------:R-:W-:Y:S02]  /*5d00*/  PRMT R5, RZ, 0x7610, R5 ;  /* 0x00007610ff057816 */ /* 0x000fe40000000005 */
[----:B------:R-:W-:Y:S02]  /*5d10*/  PRMT R9, RZ, 0x7610, R9 ;  /* 0x00007610ff097816 */ /* 0x000fe40000000009 */
[----:B------:R-:W-:-:S02]  /*5d20*/  PRMT R13, RZ, 0x7610, R13 ;  /* 0x00007610ff0d7816 */ /* 0x000fc4000000000d */
[----:B------:R-:W-:Y:S01]  /*5d30*/  PRMT R17, RZ, 0x7610, R17 ;  /* 0x00007610ff117816 */ /* 0x000fe20000000011 */
[----:B------:R-:W2:Y:S01]  /*5d40*/  @P4 LDG.E.U16 R4, desc[UR16][R166.64] ;  /* 0x00000010a6044981 */ /* 0x000ea2000c1e1500 */
[----:B------:R-:W-:Y:S02]  /*5d50*/  PRMT R21, RZ, 0x7610, R21 ;  /* 0x00007610ff157816 */ /* 0x000fe40000000015 */
[----:B------:R-:W-:Y:S01]  /*5d60*/  PRMT R25, RZ, 0x7610, R25 ;  /* 0x00007610ff197816 */ /* 0x000fe20000000019 */
[----:B------:R-:W3:Y:S01]  /*5d70*/  @P4 LDG.E.U16 R8, desc[UR16][R158.64] ;  /* 0x000000109e084981 */ /* 0x000ee2000c1e1500 */
[----:B------:R-:W-:Y:S01]  /*5d80*/  PRMT R29, RZ, 0x7610, R29 ;  /* 0x00007610ff1d7816 */ /* 0x000fe2000000001d */
[----:B------:R-:W-:Y:S01]  /*5d90*/  IMAD.MOV.U32 R110, RZ, RZ, R53 ;  /* 0x000000ffff6e7224 */ /* 0x000fe200078e0035 */
[----:B------:R-:W-:Y:S01]  /*5da0*/  PRMT R33, RZ, 0x7610, R33 ;  /* 0x00007610ff217816 */ /* 0x000fe20000000021 */
[----:B------:R-:W4:Y:S01]  /*5db0*/  @P4 LDG.E.U16 R12, desc[UR16][R150.64] ;  /* 0x00000010960c4981 */ /* 0x000f22000c1e1500 */
[----:B------:R-:W-:Y:S01]  /*5dc0*/  PRMT R6, RZ, 0x7610, R6 ;  /* 0x00007610ff067816 */ /* 0x000fe20000000006 */
[----:B------:R-:W-:Y:S01]  /*5dd0*/  IMAD.MOV.U32 R111, RZ, RZ, R56 ;  /* 0x000000ffff6f7224 */ /* 0x000fe200078e0038 */
[----:B------:R-:W-:Y:S01]  /*5de0*/  PRMT R10, RZ, 0x7610, R10 ;  /* 0x00007610ff0a7816 */ /* 0x000fe2000000000a */
[----:B------:R-:W4:Y:S01]  /*5df0*/  @P4 LDG.E.U16 R16, desc[UR16][R142.64] ;  /* 0x000000108e104981 */ /* 0x000f22000c1e1500 */
[----:B------:R-:W-:-:S02]  /*5e00*/  PRMT R14, RZ, 0x7610, R14 ;  /* 0x00007610ff0e7816 */ /* 0x000fc4000000000e */
[----:B------:R-:W-:Y:S01]  /*5e10*/  PRMT R18, RZ, 0x7610, R18 ;  /* 0x00007610ff127816 */ /* 0x000fe20000000012 */
[----:B------:R-:W4:Y:S01]  /*5e20*/  @P4 LDG.E.U16 R20, desc[UR16][R134.64] ;  /* 0x0000001086144981 */ /* 0x000f22000c1e1500 */
[----:B------:R-:W-:Y:S02]  /*5e30*/  PRMT R22, RZ, 0x7610, R22 ;  /* 0x00007610ff167816 */ /* 0x000fe40000000016 */
[----:B------:R-:W-:Y:S01]  /*5e40*/  PRMT R26, RZ, 0x7610, R26 ;  /* 0x00007610ff1a7816 */ /* 0x000fe2000000001a */
[----:B------:R-:W4:Y:S01]  /*5e50*/  @P4 LDG.E.U16 R24, desc[UR16][R126.64] ;  /* 0x000000107e184981 */ /* 0x000f22000c1e1500 */
        /* <DEDUP_REMOVED lines=18> */
[----:B------:R-:W-:-:S02]  /*5f80*/  IMAD.MOV.U32 R109, RZ, RZ, R50 ;  /* 0x000000ffff6d7224 */ /* 0x000fc400078e0032 */
[----:B------:R-:W-:Y:S01]  /*5f90*/  IMAD.MOV.U32 R104, RZ, RZ, R47 ;  /* 0x000000ffff687224 */ /* 0x000fe200078e002f */
[----:B------:R-:W4:Y:S01]  /*5fa0*/  @P4 LDG.E.U16 R17, desc[UR16][R140.64] ;  /* 0x000000108c114981 */ /* 0x000f22000c1e1500 */
[----:B------:R-:W-:Y:S01]  /*5fb0*/  IMAD.MOV.U32 R105, RZ, RZ, R52 ;  /* 0x000000ffff697224 */ /* 0x000fe200078e0034 */
[----:B------:R-:W-:Y:S01]  /*5fc0*/  SHF.R.S32.HI R40, RZ, 0x6, R37 ;  /* 0x00000006ff287819 */ /* 0x000fe20000011425 */
[----:B------:R-:W0:Y:S01]  /*5fd0*/  LDCU UR5, c[0x0][0x3a0] ;  /* 0x00007400ff0577ac */ /* 0x000e220008000800 */
[----:B------:R-:W4:Y:S04]  /*5fe0*/  @P4 LDG.E.U16 R21, desc[UR16][R132.64] ;  /* 0x0000001084154981 */ /* 0x000f28000c1e1500 */
        /* <DEDUP_REMOVED lines=18> */
[----:B------:R-:W4:Y:S01]  /*6110*/  @P4 LDG.E.U16 R35, desc[UR16][R104.64] ;  /* 0x0000001068234981 */ /* 0x000f22000c1e1500 */
[----:B------:R-:W-:Y:S01]  /*6120*/  SGXT R40, R40, 0x1 ;  /* 0x000000012828781a */ /* 0x000fe20000000200 */
[----:B------:R-:W-:-:S03]  /*6130*/  IMAD.SHL.U32 R37, R37, 0x2, RZ ;  /* 0x0000000225257824 */ /* 0x000fc600078e00ff */
[----:B------:R-:W-:-:S04]  /*6140*/  LOP3.LUT R40, R40, 0x90, RZ, 0xc0, !PT ;  /* 0x0000009028287812 */ /* 0x000fc800078ec0ff */
[----:B------:R-:W-:-:S04]  /*6150*/  LOP3.LUT R37, R40, 0x7e, R37, 0x78, !PT ;  /* 0x0000007e28257812 */ /* 0x000fc800078e7825 */
[C---:B------:R-:W-:Y:S02]  /*6160*/  LOP3.LUT R42, R37.reuse, 0x20, RZ, 0x3c, !PT ;  /* 0x00000020252a7812 */ /* 0x040fe400078e3cff */
[----:B------:R-:W-:Y:S02]  /*6170*/  LOP3.LUT R41, R37, 0x40, RZ, 0x3c, !PT ;  /* 0x0000004025297812 */ /* 0x000fe400078e3cff */
[----:B------:R-:W-:Y:S01]  /*6180*/  SHF.R.S32.HI R39, RZ, 0x1f, R36 ;  /* 0x0000001fff277819 */ /* 0x000fe20000011424 */
[----:B0-----:R-:W-:Y:S01]  /*6190*/  UIADD3 UR10, UPT, UPT, UR5, 0x3f, URZ ;  /* 0x0000003f050a7890 */ /* 0x001fe2000fffe0ff */
[----:B------:R-:W-:Y:S02]  /*61a0*/  LOP3.LUT P0, RZ, R168, UR9, RZ, 0xfc, !PT ;  /* 0x00000009a8ff7c12 */ /* 0x000fe4000f80fcff */
[----:B------:R-:W-:Y:S01]  /*61b0*/  SHF.L.U64.HI R39, R36, 0x1, R39 ;  /* 0x0000000124277819 */ /* 0x000fe20000010227 */
[----:B------:R-:W-:Y:S01]  /*61c0*/  IMAD.SHL.U32 R36, R88, 0x40, RZ ;  /* 0x0000004058247824 */ /* 0x000fe200078e00ff */
[----:B------:R-:W-:-:S03]  /*61d0*/  USHF.R.S32.HI UR9, URZ, 0x1f, UR10 ;  /* 0x0000001fff097899 */ /* 0x000fc6000801140a */
[----:B------:R-:W-:Y:S01]  /*61e0*/  IMAD.WIDE R38, R36, 0x2, R38 ;  /* 0x0000000224267825 */ /* 0x000fe200078e0226 */
[----:B------:R-:W-:Y:S02]  /*61f0*/  ULEA.HI UR9, UR9, UR10, URZ, 0x6 ;  /* 0x0000000a09097291 */ /* 0x000fe4000f8f30ff */
[----:B------:R-:W-:Y:S01]  /*6200*/  UIADD3 UR5, UPT, UPT, UR6, 0x2000, URZ ;  /* 0x0000200006057890 */ /* 0x000fe2000fffe0ff */
[----:B------:R-:W-:Y:S01]  /*6210*/  IADD3 R102, P1, PT, R38, UR12, RZ ;  /* 0x0000000c26667c10 */ /* 0x000fe2000ff3e0ff */
[----:B------:R-:W-:Y:S02]  /*6220*/  USHF.R.S32.HI UR10, URZ, 0x6, UR9 ;  /* 0x00000006ff0a7899 */ /* 0x000fe40008011409 */
[----:B------:R-:W-:Y:S01]  /*6230*/  USHF.R.U32.HI UR5, URZ, 0x4, UR5 ;  /* 0x00000004ff057899 */ /* 0x000fe20008011605 */
[----:B------:R-:W-:Y:S01]  /*6240*/  IADD3.X R103, PT, PT, R39, UR13, RZ, P1, !PT ;  /* 0x0000000d27677c10 */ /* 0x000fe20008ffe4ff */
[----:B------:R-:W-:Y:S01]  /*6250*/  UISETP.LT.AND UP1, UPT, UR10, 0x1, UPT ;  /* 0x000000010a00788c */ /* 0x000fe2000bf21270 */
[----:B------:R-:W-:Y:S01]  /*6260*/  ISETP.LT.OR P1, PT, R169, 0x40, P0 ;  /* 0x00000040a900780c */ /* 0x000fe20000721670 */
[----:B------:R-:W-:-:S02]  /*6270*/  USGXT.U32 UR9, UR5, 0xe ;  /* 0x0000000e0509789a */ /* 0x000fc40008000000 */
[----:B------:R-:W-:Y:S02]  /*6280*/  USEL UR5, UR10, 0x1, !UP1 ;  /* 0x000000010a057887 */ /* 0x000fe4000c800000 */
[----:B------:R-:W-:Y:S02]  /*6290*/  UIADD3 UR12, UP1, UPT, UR9, 0x2, URZ ;  /* 0x00000002090c7890 */ /* 0x000fe4000ff3e0ff */
[----:B------:R-:W-:Y:S01]  /*62a0*/  UIADD3 UR5, UPT, UPT, UR5, -0x1, URZ ;  /* 0xffffffff05057890 */ /* 0x000fe2000fffe0ff */
[----:B------:R-:W-:Y:S01]  /*62b0*/  SHF.R.S32.HI R87, RZ, 0x1f, R88 ;  /* 0x0000001fff577819 */ /* 0x000fe20000011458 */
[----:B------:R-:W-:Y:S01]  /*62c0*/  UMOV UR4, URZ ;  /* 0x000000ff00047c82 */ /* 0x000fe20008000000 */
[C---:B------:R-:W-:Y:S01]  /*62d0*/  IMAD R39, R88.reuse, 0xf, RZ ;  /* 0x0000000f58277824 */ /* 0x040fe200078e02ff */
[----:B------:R-:W-:Y:S01]  /*62e0*/  UIADD3.X UR13, UPT, UPT, UR4, 0x40004040, URZ, UP1, !UPT ;  /* 0x40004040040d7890 */ /* 0x000fe20008ffe4ff */
[C---:B------:R-:W-:Y:S02]  /*62f0*/  IMAD.SHL.U32 R40, R88.reuse, 0x10, RZ ;  /* 0x0000001058287824 */ /* 0x040fe400078e00ff */
[----:B------:R-:W-:-:S02]  /*6300*/  IMAD R43, R88, 0x13, RZ ;  /* 0x00000013582b7824 */ /* 0x000fc400078e02ff */
[C---:B------:R-:W-:Y:S02]  /*6310*/  IMAD R44, R88.reuse, 0x14, RZ ;  /* 0x00000014582c7824 */ /* 0x040fe400078e02ff */
[C---:B------:R-:W-:Y:S02]  /*6320*/  IMAD R45, R88.reuse, 0x15, RZ ;  /* 0x00000015582d7824 */ /* 0x040fe400078e02ff */
[C---:B------:R-:W-:Y:S02]  /*6330*/  IMAD R46, R88.reuse, 0x16, RZ ;  /* 0x00000016582e7824 */ /* 0x040fe400078e02ff */
[C---:B------:R-:W-:Y:S02]  /*6340*/  IMAD R47, R88.reuse, 0x17, RZ ;  /* 0x00000017582f7824 */ /* 0x040fe400078e02ff */
[C---:B------:R-:W-:Y:S02]  /*6350*/  IMAD R48, R88.reuse, 0x18, RZ ;  /* 0x0000001858307824 */ /* 0x040fe400078e02ff */
[----:B------:R-:W-:-:S02]  /*6360*/  IMAD R49, R88, 0x19, RZ ;  /* 0x0000001958317824 */ /* 0x000fc400078e02ff */
[C---:B------:R-:W-:Y:S02]  /*6370*/  IMAD R50, R88.reuse, 0x1a, RZ ;  /* 0x0000001a58327824 */ /* 0x040fe400078e02ff */
[C---:B------:R-:W-:Y:S02]  /*6380*/  IMAD R51, R88.reuse, 0x1b, RZ ;  /* 0x0000001b58337824 */ /* 0x040fe400078e02ff */
[C---:B------:R-:W-:Y:S02]  /*6390*/  IMAD R52, R88.reuse, 0x1c, RZ ;  /* 0x0000001c58347824 */ /* 0x040fe400078e02ff */
[C---:B------:R-:W-:Y:S02]  /*63a0*/  IMAD R53, R88.reuse, 0x1d, RZ ;  /* 0x0000001d58357824 */ /* 0x040fe400078e02ff */
[C---:B------:R-:W-:Y:S02]  /*63b0*/  IMAD R54, R88.reuse, 0x1e, RZ ;  /* 0x0000001e58367824 */ /* 0x040fe400078e02ff */
[----:B------:R-:W-:-:S02]  /*63c0*/  IMAD R55, R88, 0x1f, RZ ;  /* 0x0000001f58377824 */ /* 0x000fc400078e02ff */
[C---:B------:R-:W-:Y:S02]  /*63d0*/  IMAD.SHL.U32 R56, R88.reuse, 0x20, RZ ;  /* 0x0000002058387824 */ /* 0x040fe400078e00ff */
        /* <DEDUP_REMOVED lines=10> */
[----:B------:R-:W-:Y:S01]  /*6480*/  IMAD R67, R88, 0x2b, RZ ;  /* 0x0000002b58437824 */ /* 0x000fe200078e02ff */
[----:B--2---:R0:W-:Y:S04]  /*6490*/  STS.U16 [R37+UR6], R4 ;  /* 0x0000000425007988 */ /* 0x0041e80008000406 */
[----:B---3--:R-:W-:Y:S04]  /*64a0*/  STS.U16 [R37+UR6+0x400], R8 ;  /* 0x0004000825007988 */ /* 0x008fe80008000406 */
[----:B----4-:R-:W-:Y:S04]  /*64b0*/  STS.U16 [R37+UR6+0x800], R12 ;  /* 0x0008000c25007988 */ /* 0x010fe80008000406 */
[----:B------:R-:W-:Y:S04]  /*64c0*/  STS.U16 [R37+UR6+0xc00], R16 ;  /* 0x000c001025007988 */ /* 0x000fe80008000406 */
        /* <DEDUP_REMOVED lines=11> */
[----:B------:R-:W-:Y:S01]  /*6580*/  STS.U16 [R42+UR6+0x1d00], R33 ;  /* 0x001d00212a007988 */ /* 0x000fe20008000406 */
[----:B0-----:R-:W-:-:S03]  /*6590*/  LOP3.LUT R4, R37, 0x60, RZ, 0x3c, !PT ;  /* 0x0000006025047812 */ /* 0x001fc600078e3cff */
[----:B------:R-:W-:Y:S04]  /*65a0*/  STS.U16 [R41+UR6+0x200], R6 ;  /* 0x0002000629007988 */ /* 0x000fe80008000406 */
[----:B------:R-:W-:Y:S04]  /*65b0*/  STS.U16 [R41+UR6+0x600], R10 ;  /* 0x0006000a29007988 */ /* 0x000fe80008000406 */
[----:B------:R-:W-:Y:S04]  /*65c0*/  STS.U16 [R41+UR6+0xa00], R14 ;  /* 0x000a000e29007988 */ /* 0x000fe80008000406 */
[----:B------:R-:W-:Y:S04]  /*65d0*/  STS.U16 [R41+UR6+0xe00], R18 ;  /* 0x000e001229007988 */ /* 0x000fe80008000406 */
[----:B------:R-:W-:Y:S04]  /*65e0*/  STS.U16 [R41+UR6+0x1200], R22 ;  /* 0x0012001629007988 */ /* 0x000fe80008000406 */
[----:B------:R-:W-:Y:S04]  /*65f0*/  STS.U16 [R41+UR6+0x1600], R26 ;  /* 0x0016001a29007988 */ /* 0x000fe80008000406 */
[----:B------:R-:W-:Y:S04]  /*6600*/  STS.U16 [R41+UR6+0x1a00], R30 ;  /* 0x001a001e29007988 */ /* 0x000fe80008000406 */
[----:B------:R0:W-:Y:S04]  /*6610*/  STS.U16 [R41+UR6+0x1e00], R34 ;  /* 0x001e002229007988 */ /* 0x0001e80008000406 */
[----:B------:R1:W-:Y:S04]  /*6620*/  STS.U16 [R4+UR6+0x300], R7 ;  /* 0x0003000704007988 */ /* 0x0003e80008000406 */
[----:B------:R1:W-:Y:S04]  /*6630*/  STS.U16 [R4+UR6+0x700], R11 ;  /* 0x0007000b04007988 */ /* 0x0003e80008000406 */
[----:B------:R1:W-:Y:S04]  /*6640*/  STS.U16 [R4+UR6+0xb00], R15 ;  /* 0x000b000f04007988 */ /* 0x0003e80008000406 */
[----:B------:R1:W-:Y:S04]  /*6650*/  STS.U16 [R4+UR6+0xf00], R19 ;  /* 0x000f001304007988 */ /* 0x0003e80008000406 */
[----:B------:R1:W-:Y:S04]  /*6660*/  STS.U16 [R4+UR6+0x1300], R23 ;  /* 0x0013001704007988 */ /* 0x0003e80008000406 */
[----:B------:R1:W-:Y:S04]  /*6670*/  STS.U16 [R4+UR6+0x1700], R27 ;  /* 0x0017001b04007988 */ /* 0x0003e80008000406 */
[----:B------:R1:W-:Y:S04]  /*6680*/  STS.U16 [R4+UR6+0x1b00], R31 ;  /* 0x001b001f04007988 */ /* 0x0003e80008000406 */
[----:B------:R1:W-:Y:S01]  /*6690*/  STS.U16 [R4+UR6+0x1f00], R35 ;  /* 0x001f002304007988 */ /* 0x0003e20008000406 */
[----:B------:R2:W-:Y:S06]  /*66a0*/  MEMBAR.ALL.CTA ;  /* 0x0000000000007992 */ /* 0x0005ec0000008000 */
[----:B--2---:R-:W2:Y:S02]  /*66b0*/  FENCE.VIEW.ASYNC.S ;  /* 0x00000000000073c6 */ /* 0x004ea40000000000 */
[----:B--2---:R-:W-:Y:S01]  /*66c0*/  BAR.SYNC.DEFER_BLOCKING 0x0 ;  /* 0x0000000000007b1d */ /* 0x004fe20000010000 */
[----:B0-----:R-:W-:-:S02]  /*66d0*/  IMAD R41, R88, 0x11, RZ ;  /* 0x0000001158297824 */ /* 0x001fc400078e02ff */
        /* <DEDUP_REMOVED lines=8> */
[----:B------:R-:W-:Y:S01]  /*6760*/  IMAD R75, R88, 0x33, RZ ;  /* 0x00000033584b7824 */ /* 0x000fe200078e02ff */
[----:B------:R-:W-:-:S00]  /*6770*/  MEMBAR.ALL.CTA ;  /* 0x0000000000007992 */ /* 0x000fc00000008000 */
[----:B------:R-:W-:Y:S06]  /*6780*/  MEMBAR.ALL.GPU ;  /* 0x0000000000007992 */ /* 0x000fec000000a000 */
[----:B------:R-:W-:-:S00]  /*6790*/  ERRBAR ;  /* 0x00000000000079ab */ /* 0x000fc00000000000 */
[----:B------:R-:W-:Y:S08]  /*67a0*/  CGAERRBAR ;  /* 0x00000000000075ab */ /* 0x000ff00000000000 */
[----:B------:R-:W-:Y:S01]  /*67b0*/  UCGABAR_ARV ;  /* 0x00000000000079c7 */ /* 0x000fe20008000000 */
        /* <DEDUP_REMOVED lines=9> */
[C---:B------:R-:W-:Y:S01]  /*6850*/  IMAD R85, R88.reuse, 0x3d, RZ ;  /* 0x0000003d58557824 */ /* 0x040fe200078e02ff */
[----:B------:R-:W-:Y:S01]  /*6860*/  UISETP.NE.U32.AND UP1, UPT, UR5, URZ, UPT ;  /* 0x000000ff0500728c */ /* 0x000fe2000bf25070 */
[----:B------:R-:W-:Y:S01]  /*6870*/  UCGABAR_WAIT ;  /* 0x0000000000007dc7 */ /* 0x000fe20008000000 */
[----:B------:R-:W-:Y:S01]  /*6880*/  CCTL.IVALL ;  /* 0x00000000ff00798f */ /* 0x000fe20002000000 */
[----:B------:R-:W-:Y:S01]  /*6890*/  UIADD3 UR19, UPT, UPT, UR18, 0x80, URZ ;  /* 0x0000008012137890 */ /* 0x000fe2000fffe0ff */
[----:B------:R-:W-:Y:S01]  /*68a0*/  IMAD.SHL.U32 R38, R89, 0x40, RZ ;  /* 0x0000004059267824 */ /* 0x000fe200078e00ff */
[C---:B------:R-:W-:Y:S01]  /*68b0*/  SHF.L.U64.HI R87, R88.reuse, 0x1, R87 ;  /* 0x0000000158577819 */ /* 0x040fe20000010257 */
[C---:B------:R-:W-:Y:S01]  /*68c0*/  IMAD R86, R88.reuse, 0x3e, RZ ;  /* 0x0000003e58567824 */ /* 0x040fe200078e02ff */
[----:B------:R-:W-:Y:S01]  /*68d0*/  SHF.R.S32.HI R89, RZ, 0x1f, R2 ;  /* 0x0000001fff597819 */ /* 0x000fe20000011402 */
[----:B------:R-:W-:Y:S01]  /*68e0*/  IMAD R88, R88, 0x3f, RZ ;  /* 0x0000003f58587824 */ /* 0x000fe200078e02ff */
[----:B------:R-:W-:-:S02]  /*68f0*/  SHF.R.S32.HI R90, RZ, 0x1f, R186 ;  /* 0x0000001fff5a7819 */ /* 0x000fc400000114ba */
[----:B------:R-:W-:Y:S02]  /*6900*/  SHF.R.S32.HI R91, RZ, 0x1f, R185 ;  /* 0x0000001fff5b7819 */ /* 0x000fe400000114b9 */
[----:B------:R-:W-:Y:S02]  /*6910*/  SHF.R.S32.HI R92, RZ, 0x1f, R183 ;  /* 0x0000001fff5c7819 */ /* 0x000fe400000114b7 */
[----:B------:R-:W-:Y:S02]  /*6920*/  SHF.R.S32.HI R93, RZ, 0x1f, R182 ;  /* 0x0000001fff5d7819 */ /* 0x000fe400000114b6 */
[----:B------:R-:W-:Y:S02]  /*6930*/  SHF.R.S32.HI R94, RZ, 0x1f, R180 ;  /* 0x0000001fff5e7819 */ /* 0x000fe400000114b4 */
[----:B------:R-:W-:Y:S02]  /*6940*/  SHF.R.S32.HI R95, RZ, 0x1f, R179 ;  /* 0x0000001fff5f7819 */ /* 0x000fe400000114b3 */
        /* <DEDUP_REMOVED lines=52> */
[----:B------:R-:W-:Y:S01]  /*6c90*/  SHF.R.S32.HI R250, RZ, 0x1f, R85 ;  /* 0x0000001ffffa7819 */ /* 0x000fe20000011455 */
[----:B-1----:R-:W-:Y:S06]  /*6ca0*/  @P1 BRA `(.L_x_13) ;  /* 0x0000000000681947 */ /* 0x002fec0003800000 */
[----:B------:R-:W-:Y:S01]  /*6cb0*/  USHF.R.U32.HI UR10, URZ, 0x4, UR6 ;  /* 0x00000004ff0a7899 */ /* 0x000fe20008011606 */
[----:B------:R-:W-:Y:S01]  /*6cc0*/  UMOV UR4, URZ ;  /* 0x000000ff00047c82 */ /* 0x000fe20008000000 */
[----:B------:R-:W-:Y:S02]  /*6cd0*/  UIADD3 UR20, UPT, UPT, UR18, 0x90, URZ ;  /* 0x0000009012147890 */ /* 0x000fe4000fffe0ff */
[----:B------:R-:W-:Y:S02]  /*6ce0*/  USGXT.U32 UR10, UR10, 0xe ;  /* 0x0000000e0a0a789a */ /* 0x000fe40008000000 */
[----:B------:R-:W-:Y:S02]  /*6cf0*/  UIADD3 UR21, UPT, UPT, UR18, 0x98, URZ ;  /* 0x0000009812157890 */ /* 0x000fe4000fffe0ff */
[----:B------:R-:W-:Y:S01]  /*6d00*/  UIADD3 UR24, UP2, UPT, UR10, 0x2, URZ ;  /* 0x000000020a187890 */ /* 0x000fe2000ff5e0ff */
[----:B------:R-:W-:Y:S01]  /*6d10*/  UMOV UR26, 0x0 ;  /* 0x00000000001a7882 */ /* 0x000fe20000000000 */
[----:B------:R-:W-:-:S02]  /*6d20*/  UMOV UR27, 0x10200010 ;  /* 0x10200010001b7882 */ /* 0x000fc40000000000 */
[----:B------:R-:W-:Y:S02]  /*6d30*/  UIADD3.X UR25, UPT, UPT, UR4, 0x40004040, URZ, UP2, !UPT ;  /* 0x4000404004197890 */ /* 0x000fe400097fe4ff */
[----:B------:R-:W-:Y:S02]  /*6d40*/  UIADD3 UR4, UPT, UPT, UR18, 0x88, URZ ;  /* 0x0000008812047890 */ /* 0x000fe4000fffe0ff */
[----:B------:R-:W-:Y:S02]  /*6d50*/  UIADD3.64 UR14, UPT, UPT, UR24, 0x2, URZ ;  /* 0x00000002180e7897 */ /* 0x000fe4000fffe0ff */
[----:B------:R-:W-:Y:S01]  /*6d60*/  UIADD3.64 UR22, UPT, UPT, UR24, 0x4, URZ ;  /* 0x0000000418167897 */ /* 0x000fe2000fffe0ff */
[----:B------:R-:W-:Y:S01]  /*6d70*/  UMOV UR11, 0x40004040 ;  /* 0x40004040000b7882 */ /* 0x000fe20000000000 */
[----:B------:R-:W-:Y:S01]  /*6d80*/  UMOV UR28, 0x0 ;  /* 0x00000000001c7882 */ /* 0x000fe20000000000 */
[----:B------:R-:W-:Y:S01]  /*6d90*/  UMOV UR29, 0x10200010 ;  /* 0x10200010001d7882 */ /* 0x000fe20000000000 */
[----:B------:R-:W-:Y:S01]  /*6da0*/  UMOV UR30, 0x0 ;  /* 0x00000000001e7882 */ /* 0x000fe20000000000 */
[----:B------:R-:W-:Y:S01]  /*6db0*/  UMOV UR31, 0x10200010 ;  /* 0x10200010001f7882 */ /* 0x000fe20000000000 */
[----:B------:R0:W-:Y:S01]  /*6dc0*/  UTCHMMA.2CTA tmem[UR19], gdesc[UR10], tmem[UR18], tmem[UR26], idesc[UR27], !UPT ;  /* 0x00ff1a0a130079ea */ /* 0x0001e2000fa00012 */
[----:B------:R-:W-:Y:S01]  /*6dd0*/  UMOV UR32, 0x0 ;  /* 0x0000000000207882 */ /* 0x000fe20000000000 */
[----:B------:R-:W-:Y:S01]  /*6de0*/  UMOV UR33, 0x10200010 ;  /* 0x1020001000217882 */ /* 0x000fe20000000000 */
[----:B------:R0:W-:Y:S01]  /*6df0*/  UTCHMMA.2CTA tmem[UR4], gdesc[UR24], tmem[UR18], tmem[UR28], idesc[UR29], UPT ;  /* 0x00ff1c18040079ea */ /* 0x0001e2000ba00012 */
[----:B------:R-:W-:Y:S01]  /*6e00*/  UMOV UR34, 0x3 ;  /* 0x0000000300227882 */ /* 0x000fe20000000000 */
[----:B------:R0:W-:Y:S01]  /*6e10*/  UTCHMMA.2CTA tmem[UR20], gdesc[UR14], tmem[UR18], tmem[UR30], idesc[UR31], UPT ;  /* 0x00ff1e0e140079ea */ /* 0x0001e2000ba00012 */
[----:B------:R0:W-:Y:S01]  /*6e20*/  UTCHMMA.2CTA tmem[UR21], gdesc[UR22], tmem[UR18], tmem[UR32], idesc[UR33], UPT ;  /* 0x00ff2016150079ea */ /* 0x0001e2000ba00012 */
[----:B------:R0:W-:Y:S01]  /*6e30*/  UTCBAR.2CTA.MULTICAST [UR8], URZ, UR34 ;  /* 0x000000ff080073e9 */ /* 0x0001e20008200822 */
[----:B------:R-:W-:Y:S01]  /*6e40*/  NOP ;  /* 0x0000000000007918 */ /* 0x000fe20000000000 */
.L_x_13:
[----:B------:R-:W-:Y:S01]  /*6e50*/  SHF.R.S32.HI R251, RZ, 0x1f, R86 ;  /* 0x0000001ffffb7819 */ /* 0x000fe20000011456 */
[----:B0-----:R-:W-:Y:S01]  /*6e60*/  UMOV UR4, URZ ;  /* 0x000000ff00047c82 */ /* 0x001fe20008000000 */
[----:B------:R-:W-:Y:S01]  /*6e70*/  SHF.R.S32.HI R5, RZ, 0x1f, R88 ;  /* 0x0000001fff057819 */ /* 0x000fe20000011458 */
[----:B------:R-:W-:Y:S06]  /*6e80*/  BRA.U !UP1, `(.L_x_14) ;  /* 0x0000002509b87547 */ /* 0x000fec000b800000 */
[----:B------:R-:W-:Y:S01]  /*6e90*/  SHF.L.U64.HI R89, R2, 0x1, R89 ;  /* 0x0000000102597819 */ /* 0x000fe20000010259 */
[----:B------:R-:W-:Y:S01]  /*6ea0*/  UMOV UR14, UR5 ;  /* 0x00000005000e7c82 */ /* 0x000fe20008000000 */
[----:B------:R-:W-:Y:S01]  /*6eb0*/  SHF.L.U64.HI R90, R186, 0x1, R90 ;  /* 0x00000001ba5a7819 */ /* 0x000fe2000001025a */
[----:B------:R-:W-:Y:S01]  /*6ec0*/  UIADD3.64 UR20, UPT, UPT, UR12, 0x2, URZ ;  /* 0x000000020c147897 */ /* 0x000fe2000fffe0ff */
[----:B------:R-:W-:Y:S01]  /*6ed0*/  SHF.L.U64.HI R91, R185, 0x1, R91 ;  /* 0x00000001b95b7819 */ /* 0x000fe2000001025b */
[----:B------:R-:W-:Y:S01]  /*6ee0*/  UIADD3.64 UR22, UPT, UPT, UR12, 0x4, URZ ;  /* 0x000000040c167897 */ /* 0x000fe2000fffe0ff */
[----:B------:R-:W-:Y:S01]  /*6ef0*/  SHF.L.U64.HI R92, R183, 0x1, R92 ;  /* 0x00000001b75c7819 */ /* 0x000fe2000001025c */
[----:B------:R-:W-:Y:S01]  /*6f00*/  UMOV UR15, 0x1 ;  /* 0x00000001000f7882 */ /* 0x000fe20000000000 */
[----:B------:R-:W-:Y:S01]  /*6f10*/  SHF.L.U64.HI R93, R182, 0x1, R93 ;  /* 0x00000001b65d7819 */ /* 0x000fe2000001025d */
[----:B------:R-:W-:Y:S01]  /*6f20*/  UMOV UR5, URZ ;  /* 0x000000ff00057c82 */ /* 0x000fe20008000000 */
[----:B------:R-:W-:-:S02]  /*6f30*/  SHF.L.U64.HI R94, R180, 0x1, R94 ;  /* 0x00000001b45e7819 */ /* 0x000fc4000001025e */
[----:B------:R-:W-:Y:S02]  /*6f40*/  SHF.L.U64.HI R95, R179, 0x1, R95 ;  /* 0x00000001b35f7819 */ /* 0x000fe4000001025f */
[----:B------:R-:W-:Y:S02]  /*6f50*/  SHF.L.U64.HI R96, R177, 0x1, R96 ;  /* 0x00000001b1607819 */ /* 0x000fe40000010260 */
[----:B------:R-:W-:Y:S02]  /*6f60*/  SHF.L.U64.HI R97, R176, 0x1, R97 ;  /* 0x00000001b0617819 */ /* 0x000fe40000010261 */
[----:B------:R-:W-:Y:S02]  /*6f70*/  SHF.L.U64.HI R98, R174, 0x1, R98 ;  /* 0x00000001ae627819 */ /* 0x000fe40000010262 */
[----:B------:R-:W-:Y:S02]  /*6f80*/  SHF.L.U64.HI R99, R173, 0x1, R99 ;  /* 0x00000001ad637819 */ /* 0x000fe40000010263 */
        /* <DEDUP_REMOVED lines=50> */
[----:B------:R-:W-:-:S07]  /*72b0*/  SHF.L.U64.HI R252, R88, 0x1, R5 ;  /* 0x0000000158fc7819 */ /* 0x000fce0000010205 */
.L_x_17:
[----:B------:R-:W2:Y:S04]  /*72c0*/  LDL R10, [R1+0x28] ;  /* 0x00002800010a7983 */ /* 0x000ea80000100800 */
[----:B------:R-:W3:Y:S04]  /*72d0*/  LDL R14, [R1+0x2c] ;  /* 0x00002c00010e7983 */ /* 0x000ee80000100800 */
[----:B------:R-:W4:Y:S04]  /*72e0*/  LDL R13, [R1+0x24] ;  /* 0x00002400010d7983 */ /* 0x000f280000100800 */
[----:B------:R-:W4:Y:S01]  /*72f0*/  LDL R12, [R1+0xc] ;  /* 0x00000c00010c7983 */ /* 0x000f220000100800 */
[----:B------:R-:W-:-:S02]  /*7300*/  ISETP.GT.AND P5, PT, R3, 0x1, PT ;  /* 0x000000010300780c */ /* 0x000fc40003fa4270 */
[----:B------:R-:W-:Y:S01]  /*7310*/  ISETP.GT.AND P4, PT, R3, 0x2, PT ;  /* 0x000000020300780c */ /* 0x000fe20003f84270 */
[----:B------:R-:W4:Y:S01]  /*7320*/  LDL R11, [R1+0x20] ;  /* 0x00002000010b7983 */ /* 0x000f220000100800 */
[CC--:B------:R-:W-:Y:S02]  /*7330*/  IADD3 R6, P3, PT, R2.reuse, R102.reuse, RZ ;  /* 0x0000006602067210 */ /* 0x0c0fe40007f7e0ff */
[----:B------:R-:W-:Y:S01]  /*7340*/  LEA R8, P1, R2, R102, 0x1 ;  /* 0x0000006602087211 */ /* 0x000fe200078208ff */
[----:B------:R-:W4:Y:S01]  /*7350*/  LDL R17, [R1+0x18] ;  /* 0x0000180001117983 */ /* 0x000f220000100800 */
[----:B------:R-:W-:Y:S01]  /*7360*/  PRMT R4, RZ, 0x7610, R4 ;  /* 0x00007610ff047816 */ /* 0x000fe20000000004 */
[C---:B------:R-:W-:Y:S01]  /*7370*/  IMAD.X R7, R103.reuse, 0x1, R87, P3 ;  /* 0x0000000167077824 */ /* 0x040fe200018e0657 */
[----:B------:R-:W-:Y:S01]  /*7380*/  PRMT R33, RZ, 0x7610, R33 ;  /* 0x00007610ff217816 */ /* 0x000fe20000000021 */
[----:B------:R-:W-:Y:S01]  /*7390*/  IMAD.X R9, R103, 0x1, R89, P1 ;  /* 0x0000000167097824 */ /* 0x000fe200008e0659 */
[----:B------:R-:W4:Y:S04]  /*73a0*/  LDL R16, [R1+0x8] ;  /* 0x0000080001107983 */ /* 0x000f280000100800 */
[----:B------:R-:W5:Y:S04]  /*73b0*/  @P5 LDG.E.U16 R4, desc[UR16][R6.64] ;  /* 0x0000001006045981 */ /* 0x000f68000c1e1500 */
[----:B------:R2:W4:Y:S01]  /*73c0*/  @P4 LDG.E.U16 R33, desc[UR16][R8.64] ;  /* 0x0000001008214981 */ /* 0x000522000c1e1500 */
[----:B------:R-:W-:-:S03]  /*73d0*/  ISETP.GT.AND P3, PT, R3, 0x3, PT ;  /* 0x000000030300780c */ /* 0x000fc60003f64270 */
[----:B------:R-:W4:Y:S01]  /*73e0*/  LDL R15, [R1+0x14] ;  /* 0x00001400010f7983 */ /* 0x000f220000100800 */
[----:B------:R-:W-:Y:S02]  /*73f0*/  PRMT R5, RZ, 0x7610, R5 ;  /* 0x00007610ff057816 */ /* 0x000fe40000000005 */
[----:B------:R-:W-:Y:S02]  /*7400*/  ISETP.GT.AND P1, PT, R3, 0x4, PT ;  /* 0x000000040300780c */ /* 0x000fe40003f24270 */
[----:B------:R-:W-:Y:S02]  /*7410*/  PRMT R31, RZ, 0x7610, R31 ;  /* 0x00007610ff1f7816 */ /* 0x000fe4000000001f */
[-C--:B--2---:R-:W-:Y:S02]  /*7420*/  LEA R8, P5, R10, R102.reuse, 0x1 ;  /* 0x000000660a087211 */ /* 0x084fe400078a08ff */
[----:B------:R-:W2:Y:S01]  /*7430*/  LDL R10, [R1+0x1c] ;  /* 0x00001c00010a7983 */ /* 0x000ea20000100800 */
[----:B---3--:R-:W-:-:S03]  /*7440*/  LEA R6, P6, R14, R102, 0x1 ;  /* 0x000000660e067211 */ /* 0x008fc600078c08ff */
[----:B------:R-:W3:Y:S02]  /*7450*/  LDL R14, [R1+0x4] ;  /* 0x00000400010e7983 */ /* 0x000ee40000100800 */
[C---:B------:R-:W-:Y:S02]  /*7460*/  IMAD.X R7, R103.reuse, 0x1, R90, P6 ;  /* 0x0000000167077824 */ /* 0x040fe400030e065a */
[----:B------:R-:W-:-:S03]  /*7470*/  IMAD.X R9, R103, 0x1, R91, P5 ;  /* 0x0000000167097824 */ /* 0x000fc600028e065b */
[----:B------:R4:W3:Y:S04]  /*7480*/  @P3 LDG.E.U16 R5, desc[UR16][R6.64] ;  /* 0x0000001006053981 */ /* 0x0008e8000c1e1500 */
[----:B------:R0:W3:Y:S01]  /*7490*/  @P1 LDG.E.U16 R31, desc[UR16][R8.64] ;  /* 0x00000010081f1981 */ /* 0x0000e2000c1e1500 */
[----:B----4-:R-:W-:-:S03]  /*74a0*/  LEA R6, P6, R13, R102, 0x1 ;  /* 0x000000660d067211 */ /* 0x010fc600078c08ff */
[----:B------:R-:W4:Y:S01]  /*74b0*/  LDL R13, [R1+0x10] ;  /* 0x00001000010d7983 */ /* 0x000f220000100800 */
[----:B0-----:R-:W-:-:S03]  /*74c0*/  LEA R8, P5, R12, R102, 0x1 ;  /* 0x000000660c087211 */ /* 0x001fc600078a08ff */
[----:B------:R-:W3:Y:S01]  /*74d0*/  LDL R12, [R1] ;  /* 0x00000000010c7983 */ /* 0x000ee20000100800 */
[----:B------:R-:W-:Y:S01]  /*74e0*/  ISETP.GT.AND P4, PT, R3, 0x5, PT ;  /* 0x000000050300780c */ /* 0x000fe20003f84270 */
[----:B------:R-:W-:Y:S01]  /*74f0*/  IMAD.X R7, R103, 0x1, R92, P6 ;  /* 0x0000000167077824 */ /* 0x000fe200030e065c */
[----:B------:R-:W-:Y:S02]  /*7500*/  PRMT R32, RZ, 0x7610, R32 ;  /* 0x00007610ff207816 */ /* 0x000fe40000000020 */
[C---:B------:R-:W-:Y:S02]  /*7510*/  ISETP.GT.AND P3, PT, R3.reuse, 0x6, PT ;  /* 0x000000060300780c */ /* 0x040fe40003f64270 */
[----:B------:R-:W-:Y:S01]  /*7520*/  ISETP.GT.AND P1, PT, R3, 0x7, PT ;  /* 0x000000070300780c */ /* 0x000fe20003f24270 */
[----:B------:R-:W-:Y:S01]  /*7530*/  IMAD.X R9, R103, 0x1, R93, P5 ;  /* 0x0000000167097824 */ /* 0x000fe200028e065d */
[----:B------:R-:W-:-:S05]  /*7540*/  PRMT R27, RZ, 0x7610, R27 ;  /* 0x00007610ff1b7816 */ /* 0x000fca000000001b */
[----:B------:R0:W4:Y:S01]  /*7550*/  @P4 LDG.E.U16 R32, desc[UR16][R6.64] ;  /* 0x0000001006204981 */ /* 0x000122000c1e1500 */
[----:B------:R-:W-:Y:S02]  /*7560*/  ISETP.GT.AND P4, PT, R3, 0x8, PT ;  /* 0x000000080300780c */ /* 0x000fe40003f84270 */
[----:B------:R-:W-:Y:S01]  /*7570*/  PRMT R30, RZ, 0x7610, R30 ;  /* 0x00007610ff1e7816 */ /* 0x000fe2000000001e */
[----:B------:R1:W5:Y:S01]  /*7580*/  @P3 LDG.E.U16 R27, desc[UR16][R8.64] ;  /* 0x00000010081b3981 */ /* 0x000362000c1e1500 */
[----:B0-----:R-:W-:Y:S02]  /*7590*/  LEA R6, P6, R11, R102, 0x1 ;  /* 0x000000660b067211 */ /* 0x001fe400078c08ff */
[----:B------:R-:W-:-:S03]  /*75a0*/  ISETP.GT.AND P3, PT, R3, 0x9, PT ;  /* 0x000000090300780c */ /* 0x000fc60003f64270 */
[----:B------:R-:W-:Y:S01]  /*75b0*/  IMAD.X R7, R103, 0x1, R94, P6 ;  /* 0x0000000167077824 */ /* 0x000fe200030e065e */
[----:B-1----:R-:W-:-:S04]  /*75c0*/  PRMT R8, RZ, 0x7610, R8 ;  /* 0x00007610ff087816 */ /* 0x002fc80000000008 */
[----:B------:R0:W5:Y:S01]  /*75d0*/  @P1 LDG.E.U16 R30, desc[UR16][R6.64] ;  /* 0x00000010061e1981 */ /* 0x000162000c1e1500 */
[----:B------:R-:W-:Y:S02]  /*75e0*/  ISETP.GT.AND P1, PT, R3, 0xa, PT ;  /* 0x0000000a0300780c */ /* 0x000fe40003f24270 */
[----:B------:R-:W-:Y:S02]  /*75f0*/  PRMT R26, RZ, 0x7610, R26 ;  /* 0x00007610ff1a7816 */ /* 0x000fe4000000001a */
[----:B0-----:R-:W-:Y:S02]  /*7600*/  LEA R6, P6, R17, R102, 0x1 ;  /* 0x0000006611067211 */ /* 0x001fe400078c08ff */
[----:B------:R-:W-:-:S03]  /*7610*/  PRMT R25, RZ, 0x7610, R25 ;  /* 0x00007610ff197816 */ /* 0x000fc60000000019 */
[----:B------:R-:W-:-:S05]  /*7620*/  IMAD.X R7, R103, 0x1, R96, P6 ;  /* 0x0000000167077824 */ /* 0x000fca00030e0660 */
[----:B------:R0:W5:Y:S01]  /*7630*/  @P3 LDG.E.U16 R26, desc[UR16][R6.64] ;  /* 0x00000010061a3981 */ /* 0x000162000c1e1500 */
[----:B------:R-:W-:Y:S02]  /*7640*/  ISETP.GT.AND P3, PT, R3, 0xc, PT ;  /* 0x0000000c0300780c */ /* 0x000fe40003f64270 */
[----:B------:R-:W-:Y:S02]  /*7650*/  PRMT R9, RZ, 0x7610, R9 ;  /* 0x00007610ff097816 */ /* 0x000fe40000000009 */
[----:B0-----:R-:W-:Y:S02]  /*7660*/  LEA R6, P6, R15, R102, 0x1 ;  /* 0x000000660f067211 */ /* 0x001fe400078c08ff */
[----:B------:R-:W-:-:S03]  /*7670*/  PRMT R24, RZ, 0x7610, R24 ;  /* 0x00007610ff187816 */ /* 0x000fc60000000018 */
[----:B------:R-:W-:Y:S01]  /*7680*/  IMAD.X R7, R103, 0x1, R98, P6 ;  /* 0x0000000167077824 */ /* 0x000fe200030e0662 */
[----:B------:R-:W-:Y:S02]  /*7690*/  PRMT R23, RZ, 0x7610, R23 ;  /* 0x00007610ff177816 */ /* 0x000fe40000000017 */
[----:B------:R-:W-:Y:S02]  /*76a0*/  PRMT R22, RZ, 0x7610, R22 ;  /* 0x00007610ff167816 */ /* 0x000fe40000000016 */
        /* <DEDUP_REMOVED lines=15> */
[----:B--2---:R-:W-:-:S05]  /*77a0*/  LEA R10, P5, R10, R102, 0x1 ;  /* 0x000000660a0a7211 */ /* 0x004fca00078a08ff */
[----:B------:R-:W-:-:S05]  /*77b0*/  IMAD.X R11, R103, 0x1, R95, P5 ;  /* 0x00000001670b7824 */ /* 0x000fca00028e065f */
[----:B------:R0:W5:Y:S01]  /*77c0*/  @P4 LDG.E.U16 R8, desc[UR16][R10.64] ;  /* 0x000000100a084981 */ /* 0x000162000c1e1500 */
[----:B------:R-:W-:Y:S02]  /*77d0*/  ISETP.GT.AND P4, PT, R3, 0xb, PT ;  /* 0x0000000b0300780c */ /* 0x000fe40003f84270 */
[----:B0-----:R-:W-:-:S11]  /*77e0*/  LEA R10, P5, R16, R102, 0x1 ;  /* 0x00000066100a7211 */ /* 0x001fd600078a08ff */
[----:B------:R-:W5:Y:S01]  /*77f0*/  @P4 LDG.E.U16 R9, desc[UR16][R6.64] ;  /* 0x0000001006094981 */ /* 0x000f62000c1e1500 */
[----:B------:R-:W-:-:S05]  /*7800*/  IMAD.X R11, R103, 0x1, R97, P5 ;  /* 0x00000001670b7824 */ /* 0x000fca00028e0661 */
[----:B------:R3:W5:Y:S01]  /*7810*/  @P1 LDG.E.U16 R25, desc[UR16][R10.64] ;  /* 0x000000100a191981 */ /* 0x000762000c1e1500 */
[----:B------:R-:W-:Y:S02]  /*7820*/  ISETP.GT.AND P1, PT, R3, 0xd, PT ;  /* 0x0000000d0300780c */ /* 0x000fe40003f24270 */
[-C--:B---3--:R-:W-:Y:S02]  /*7830*/  LEA R10, P5, R14, R102.reuse, 0x1 ;  /* 0x000000660e0a7211 */ /* 0x088fe400078a08ff */
[----:B----4-:R-:W-:-:S03]  /*7840*/  LEA R6, P6, R13, R102, 0x1 ;  /* 0x000000660d067211 */ /* 0x010fc600078c08ff */
[----:B------:R-:W-:Y:S01]  /*7850*/  IMAD.X R11, R103, 0x1, R99, P5 ;  /* 0x00000001670b7824 */ /* 0x000fe200028e0663 */
[----:B------:R-:W-:Y:S01]  /*7860*/  ISETP.GT.AND P4, PT, R3, 0xe, PT ;  /* 0x0000000e0300780c */ /* 0x000fe20003f84270 */
[----:B------:R-:W-:-:S03]  /*7870*/  IMAD.X R7, R103, 0x1, R100, P6 ;  /* 0x0000000167077824 */ /* 0x000fc600030e0664 */
[----:B------:R0:W5:Y:S01]  /*7880*/  @P3 LDG.E.U16 R24, desc[UR16][R10.64] ;  /* 0x000000100a183981 */ /* 0x000162000c1e1500 */
[----:B------:R-:W-:Y:S02]  /*7890*/  LEA R12, P5, R12, R102, 0x1 ;  /* 0x000000660c0c7211 */ /* 0x000fe400078a08ff */
[----:B------:R-:W-:Y:S02]  /*78a0*/  ISETP.GT.AND P3, PT, R3, 0xf, PT ;  /* 0x0000000f0300780c */ /* 0x000fe40003f64270 */
[----:B0-----:R-:W-:Y:S01]  /*78b0*/  PRMT R10, RZ, 0x7610, R10 ;  /* 0x00007610ff0a7816 */ /* 0x001fe2000000000a */
[----:B------:R-:W-:Y:S01]  /*78c0*/  IMAD.X R13, R103, 0x1, R101, P5 ;  /* 0x00000001670d7824 */ /* 0x000fe200028e0665 */
[----:B------:R-:W-:-:S04]  /*78d0*/  PRMT R11, RZ, 0x7610, R11 ;  /* 0x00007610ff0b7816 */ /* 0x000fc8000000000b */
[----:B------:R0:W5:Y:S01]  /*78e0*/  @P1 LDG.E.U16 R10, desc[UR16][R6.64] ;  /* 0x00000010060a1981 */ /* 0x000162000c1e1500 */
[----:B------:R-:W-:Y:S02]  /*78f0*/  ISETP.GT.AND P1, PT, R3, 0x10, PT ;  /* 0x000000100300780c */ /* 0x000fe40003f24270 */
[-C--:B------:R-:W-:Y:S01]  /*7900*/  LEA R14, P5, R40, R102.reuse, 0x1 ;  /* 0x00000066280e7211 */ /* 0x080fe200078a08ff */
[----:B------:R1:W5:Y:S01]  /*7910*/  @P4 LDG.E.U16 R11, desc[UR16][R12.64] ;  /* 0x000000100c0b4981 */ /* 0x000362000c1e1500 */
[----:B0-----:R-:W-:-:S03]  /*7920*/  LEA R6, P6, R39, R102, 0x1 ;  /* 0x0000006627067211 */ /* 0x001fc600078c08ff */
[----:B------:R-:W-:Y:S01]  /*7930*/  IMAD.X R15, R103, 0x1, R169, P5 ;  /* 0x00000001670f7824 */ /* 0x000fe200028e06a9 */
[----:B------:R-:W-:Y:S01]  /*7940*/  ISETP.GT.AND P4, PT, R3, 0x11, PT ;  /* 0x000000110300780c */ /* 0x000fe20003f84270 */
[----:B------:R-:W-:Y:S01]  /*7950*/  IMAD.X R7, R103, 0x1, R168, P6 ;  /* 0x0000000167077824 */ /* 0x000fe200030e06a8 */
[----:B-1----:R-:W-:-:S04]  /*7960*/  PRMT R12, RZ, 0x7610, R12 ;  /* 0x00007610ff0c7816 */ /* 0x002fc8000000000c */
[----:B------:R0:W5:Y:S01]  /*7970*/  @P3 LDG.E.U16 R23, desc[UR16][R6.64] ;  /* 0x0000001006173981 */ /* 0x000162000c1e1500 */
[----:B------:R-:W-:-:S03]  /*7980*/  ISETP.GT.AND P3, PT, R3, 0x12, PT ;  /* 0x000000120300780c */ /* 0x000fc60003f64270 */
[----:B------:R1:W5:Y:S01]  /*7990*/  @P1 LDG.E.U16 R12, desc[UR16][R14.64] ;  /* 0x000000100e0c1981 */ /* 0x000362000c1e1500 */
[-C--:B0-----:R-:W-:Y:S02]  /*79a0*/  LEA R6, P6, R41, R102.reuse, 0x1 ;  /* 0x0000006629067211 */ /* 0x081fe400078c08ff */
[----:B-1----:R-:W-:-:S03]  /*79b0*/  LEA R14, P5, R42, R102, 0x1 ;  /* 0x000000662a0e7211 */ /* 0x002fc600078a08ff */
[----:B------:R-:W-:Y:S01]  /*79c0*/  IMAD.X R7, R103, 0x1, R172, P6 ;  /* 0x0000000167077824 */ /* 0x000fe200030e06ac */
[----:B------:R-:W-:Y:S02]  /*79d0*/  ISETP.GT.AND P1, PT, R3, 0x13, PT ;  /* 0x000000130300780c */ /* 0x000fe40003f24270 */
[----:B------:R-:W-:Y:S01]  /*79e0*/  PRMT R13, RZ, 0x7610, R13 ;  /* 0x00007610ff0d7816 */ /* 0x000fe2000000000d */
[----:B------:R-:W-:Y:S01]  /*79f0*/  IMAD.X R15, R103, 0x1, R175, P5 ;  /* 0x00000001670f7824 */ /* 0x000fe200028e06af */
[----:B------:R0:W5:Y:S01]  /*7a00*/  @P4 LDG.E.U16 R22, desc[UR16][R6.64] ;  /* 0x0000001006164981 */ /* 0x000162000c1e1500 */
[----:B------:R-:W-:-:S03]  /*7a10*/  ISETP.GT.AND P4, PT, R3, 0x14, PT ;  /* 0x000000140300780c */ /* 0x000fc60003f84270 */
[----:B------:R1:W5:Y:S01]  /*7a20*/  @P3 LDG.E.U16 R13, desc[UR16][R14.64] ;  /* 0x000000100e0d3981 */ /* 0x000362000c1e1500 */
[-C--:B0-----:R-:W-:Y:S02]  /*7a30*/  LEA R6, P6, R43, R102.reuse, 0x1 ;  /* 0x000000662b067211 */ /* 0x081fe400078c08ff */
[----:B-1----:R-:W-:-:S03]  /*7a40*/  LEA R14, P5, R44, R102, 0x1 ;  /* 0x000000662c0e7211 */ /* 0x002fc600078a08ff */
[----:B------:R-:W-:Y:S01]  /*7a50*/  IMAD.X R7, R103, 0x1, R178, P6 ;  /* 0x0000000167077824 */ /* 0x000fe200030e06b2 */
[----:B------:R-:W-:Y:S01]  /*7a60*/  ISETP.GT.AND P3, PT, R3, 0x15, PT ;  /* 0x000000150300780c */ /* 0x000fe20003f64270 */
[----:B------:R-:W-:-:S03]  /*7a70*/  IMAD.X R15, R103, 0x1, R181, P5 ;  /* 0x00000001670f7824 */ /* 0x000fc600028e06b5 */
[----:B------:R0:W5:Y:S01]  /*7a80*/  @P1 LDG.E.U16 R21, desc[UR16][R6.64] ;  /* 0x0000001006151981 */ /* 0x000162000c1e1500 */
[----:B------:R-:W-:-:S03]  /*7a90*/  ISETP.GT.AND P1, PT, R3, 0x16, PT ;  /* 0x000000160300780c */ /* 0x000fc60003f24270 */
[----:B------:R1:W5:Y:S01]  /*7aa0*/  @P4 LDG.E.U16 R20, desc[UR16][R14.64] ;  /* 0x000000100e144981 */ /* 0x000362000c1e1500 */
[----:B0-----:R-:W-:Y:S02]  /*7ab0*/  LEA R6, P6, R45, R102, 0x1 ;  /* 0x000000662d067211 */ /* 0x001fe400078c08ff */
[----:B-1----:R-:W-:-:S03]  /*7ac0*/  PRMT R14, RZ, 0x7610, R14 ;  /* 0x00007610ff0e7816 */ /* 0x002fc6000000000e */
[----:B------:R-:W-:Y:S01]  /*7ad0*/  IMAD.X R7, R103, 0x1, R184, P6 ;  /* 0x0000000167077824 */ /* 0x000fe200030e06b8 */
[-C--:B------:R-:W-:Y:S02]  /*7ae0*/  LEA R16, P5, R46, R102.reuse, 0x1 ;  /* 0x000000662e107211 */ /* 0x080fe400078a08ff */
[----:B------:R-:W-:Y:S02]  /*7af0*/  ISETP.GT.AND P4, PT, R3, 0x17, PT ;  /* 0x000000170300780c */ /* 0x000fe40003f84270 */
[----:B------:R0:W5:Y:S01]  /*7b00*/  @P3 LDG.E.U16 R14, desc[UR16][R6.64] ;  /* 0x00000010060e3981 */ /* 0x000162000c1e1500 */
[----:B------:R-:W-:Y:S01]  /*7b10*/  IMAD.X R17, R103, 0x1, R187, P5 ;  /* 0x0000000167117824 */ /* 0x000fe200028e06bb */
[----:B------:R-:W-:Y:S02]  /*7b20*/  ISETP.GT.AND P3, PT, R3, 0x18, PT ;  /* 0x000000180300780c */ /* 0x000fe40003f64270 */
[----:B------:R-:W-:Y:S02]  /*7b30*/  PRMT R15, RZ, 0x7610, R15 ;  /* 0x00007610ff0f7816 */ /* 0x000fe4000000000f */
[-C--:B0-----:R-:W-:Y:S01]  /*7b40*/  LEA R6, P6, R47, R102.reuse, 0x1 ;  /* 0x000000662f067211 */ /* 0x081fe200078c08ff */
[----:B------:R0:W5:Y:S01]  /*7b50*/  @P1 LDG.E.U16 R19, desc[UR16][R16.64] ;  /* 0x0000001010131981 */ /* 0x000162000c1e1500 */
[----:B------:R-:W-:-:S03]  /*7b60*/  LEA R28, P5, R48, R102, 0x1 ;  /* 0x00000066301c7211 */ /* 0x000fc600078a08ff */
[----:B------:R-:W-:Y:S01]  /*7b70*/  IMAD.X R7, R103, 0x1, R190, P6 ;  /* 0x0000000167077824 */ /* 0x000fe200030e06be */
[----:B------:R-:W-:Y:S01]  /*7b80*/  ISETP.GT.AND P1, PT, R3, 0x19, PT ;  /* 0x000000190300780c */ /* 0x000fe20003f24270 */
[----:B------:R-:W-:-:S03]  /*7b90*/  IMAD.X R29, R103, 0x1, R193, P5 ;  /* 0x00000001671d7824 */ /* 0x000fc600028e06c1 */
[----:B------:R1:W5:Y:S01]  /*7ba0*/  @P4 LDG.E.U16 R15, desc[UR16][R6.64] ;  /* 0x00000010060f4981 */ /* 0x000362000c1e1500 */
[----:B0-----:R-:W-:Y:S02]  /*7bb0*/  PRMT R16, RZ, 0x7610, R16 ;  /* 0x00007610ff107816 */ /* 0x001fe40000000010 */
[----:B------:R-:W-:-:S04]  /*7bc0*/  ISETP.GT.AND P4, PT, R3, 0x1a, PT ;  /* 0x0000001a0300780c */ /* 0x000fc80003f84270 */
[----:B------:R0:W5:Y:S01]  /*7bd0*/  @P3 LDG.E.U16 R16, desc[UR16][R28.64] ;  /* 0x000000101c103981 */ /* 0x000162000c1e1500 */
[----:B-1----:R-:W-:Y:S02]  /*7be0*/  LEA R6, P6, R49, R102, 0x1 ;  /* 0x0000006631067211 */ /* 0x002fe400078c08ff */
[----:B------:R-:W-:-:S03]  /*7bf0*/  ISETP.GT.AND P3, PT, R3, 0x1b, PT ;  /* 0x0000001b0300780c */ /* 0x000fc60003f64270 */
[C---:B------:R-:W-:Y:S01]  /*7c00*/  IMAD.X R7, R103.reuse, 0x1, R196, P6 ;  /* 0x0000000167077824 */ /* 0x040fe200030e06c4 */
[----:B0-----:R-:W-:Y:S02]  /*7c10*/  LEA R28, P5, R50, R102, 0x1 ;  /* 0x00000066321c7211 */ /* 0x001fe400078a08ff */
[----:B------:R-:W-:Y:S02]  /*7c20*/  PRMT R17, RZ, 0x7610, R17 ;  /* 0x00007610ff117816 */ /* 0x000fe40000000011 */
[----:B------:R0:W5:Y:S01]  /*7c30*/  @P1 LDG.E.U16 R18, desc[UR16][R6.64] ;  /* 0x0000001006121981 */ /* 0x000162000c1e1500 */
[----:B------:R-:W-:Y:S01]  /*7c40*/  IMAD.X R29, R103, 0x1, R199, P5 ;  /* 0x00000001671d7824 */ /* 0x000fe200028e06c7 */
[----:B------:R-:W-:-:S04]  /*7c50*/  ISETP.GT.AND P1, PT, R3, 0x1c, PT ;  /* 0x0000001c0300780c */ /* 0x000fc80003f24270 */
[----:B------:R1:W5:Y:S01]  /*7c60*/  @P4 LDG.E.U16 R17, desc[UR16][R28.64] ;  /* 0x000000101c114981 */ /* 0x000362000c1e1500 */
[----:B0-----:R-:W-:Y:S02]  /*7c70*/  LEA R6, P6, R51, R102, 0x1 ;  /* 0x0000006633067211 */ /* 0x001fe400078c08ff */
[----:B------:R-:W-:-:S03]  /*7c80*/  ISETP.GT.AND P4, PT, R3, 0x1d, PT ;  /* 0x0000001d0300780c */ /* 0x000fc60003f84270 */
[----:B------:R-:W-:Y:S01]  /*7c90*/  IMAD.X R7, R103, 0x1, R202, P6 ;  /* 0x0000000167077824 */ /* 0x000fe200030e06ca */
[----:B-1----:R-:W-:-:S04]  /*7ca0*/  LEA R28, P5, R52, R102, 0x1 ;  /* 0x00000066341c7211 */ /* 0x002fc800078a08ff */
        /* <DEDUP_REMOVED lines=38> */
[C---:B------:R-:W-:Y:S01]  /*7f10*/  IMAD.X R7, R103.reuse, 0x1, R226, P6 ;  /* 0x0000000167077824 */ /* 0x040fe200030e06e2 */
[-C--:B-1----:R-:W-:Y:S02]  /*7f20*/  LEA R28, P5, R62, R102.reuse, 0x1 ;  /* 0x000000663e1c7211 */ /* 0x082fe400078a08ff */
[----:B------:R-:W-:Y:S02]  /*7f30*/  PRMT R182, RZ, 0x7610, R182 ;  /* 0x00007610ffb67816 */ /* 0x000fe400000000b6 */
[----:B------:R0:W5:Y:S01]  /*7f40*/  @P1 LDG.E.U16 R183, desc[UR16][R6.64] ;  /* 0x0000001006b71981 */ /* 0x000162000c1e1500 */
[----:B------:R-:W-:Y:S01]  /*7f50*/  IMAD.X R29, R103, 0x1, R227, P5 ;  /* 0x00000001671d7824 */ /* 0x000fe200028e06e3 */
[----:B------:R-:W-:Y:S02]  /*7f60*/  ISETP.GT.AND P1, PT, R3, 0x28, PT ;  /* 0x000000280300780c */ /* 0x000fe40003f24270 */
[----:B------:R-:W-:Y:S02]  /*7f70*/  PRMT R186, RZ, 0x7610, R186 ;  /* 0x00007610ffba7816 */ /* 0x000fe400000000ba */
[----:B------:R1:W5:Y:S01]  /*7f80*/  @P4 LDG.E.U16 R182, desc[UR16][R28.64] ;  /* 0x000000101cb64981 */ /* 0x000362000c1e1500 */
[----:B0-----:R-:W-:-:S02]  /*7f90*/  LEA R6, P6, R63, R102, 0x1 ;  /* 0x000000663f067211 */ /* 0x001fc400078c08ff */
        /* <DEDUP_REMOVED lines=62> */
[----:B-1----:R-:W-:Y:S02]  /*8380*/  LEA R28, P5, R76, R102, 0x1 ;  /* 0x000000664c1c7211 */ /* 0x002fe400078a08ff */
[----:B------:R-:W-:Y:S02]  /*8390*/  PRMT R203, RZ, 0x7610, R203 ;  /* 0x00007610ffcb7816 */ /* 0x000fe400000000cb */
[----:B------:R0:W5:Y:S01]  /*83a0*/  @P3 LDG.E.U16 R204, desc[UR16][R6.64] ;  /* 0x0000001006cc3981 */ /* 0x000162000c1e1500 */
[----:B------:R-:W-:Y:S01]  /*83b0*/  IMAD.X R29, R103, 0x1, R241, P5 ;  /* 0x00000001671d7824 */ /* 0x000fe200028e06f1 */
[----:B------:R-:W-:-:S04]  /*83c0*/  PRMT R207, RZ, 0x7610, R207 ;  /* 0x00007610ffcf7816 */ /* 0x000fc800000000cf */
[----:B------:R1:W5:Y:S01]  /*83d0*/  @P1 LDG.E.U16 R203, desc[UR16][R28.64] ;  /* 0x000000101ccb1981 */ /* 0x000362000c1e1500 */
[----:B0-----:R-:W-:-:S05]  /*83e0*/  LEA R6, P3, R77, R102, 0x1 ;  /* 0x000000664d067211 */ /* 0x001fca00078608ff */
[----:B------:R-:W-:Y:S01]  /*83f0*/  IMAD.X R7, R103, 0x1, R242, P3 ;  /* 0x0000000167077824 */ /* 0x000fe200018e06f2 */
[-C--:B-1----:R-:W-:Y:S02]  /*8400*/  LEA R28, P1, R78, R102.reuse, 0x1 ;  /* 0x000000664e1c7211 */ /* 0x082fe400078208ff */
[----:B------:R-:W-:Y:S02]  /*8410*/  ISETP.GT.AND P3, PT, R3, 0x37, PT ;  /* 0x000000370300780c */ /* 0x000fe40003f64270 */
[----:B------:R0:W5:Y:S01]  /*8420*/  @P4 LDG.E.U16 R207, desc[UR16][R6.64] ;  /* 0x0000001006cf4981 */ /* 0x000162000c1e1500 */
[----:B------:R-:W-:Y:S01]  /*8430*/  IMAD.X R29, R103, 0x1, R243, P1 ;  /* 0x00000001671d7824 */ /* 0x000fe200008e06f3 */
[----:B------:R-:W-:Y:S02]  /*8440*/  PRMT R210, RZ, 0x7610, R210 ;  /* 0x00007610ffd27816 */ /* 0x000fe400000000d2 */
[----:B0-----:R-:W-:-:S05]  /*8450*/  LEA R6, P1, R79, R102, 0x1 ;  /* 0x000000664f067211 */ /* 0x001fca00078208ff */
[----:B------:R-:W-:-:S05]  /*8460*/  IMAD.X R7, R103, 0x1, R244, P1 ;  /* 0x0000000167077824 */ /* 0x000fca00008e06f4 */
[----:B------:R0:W5:Y:S01]  /*8470*/  @P3 LDG.E.U16 R210, desc[UR16][R6.64] ;  /* 0x0000001006d23981 */ /* 0x000162000c1e1500 */
[----:B------:R-:W-:Y:S02]  /*8480*/  ISETP.GT.AND P3, PT, R3, 0x38, PT ;  /* 0x000000380300780c */ /* 0x000fe40003f64270 */
        /* <DEDUP_REMOVED lines=29> */
[C---:B------:R-:W-:Y:S02]  /*8660*/  ISETP.GT.AND P3, PT, R3.reuse, 0x3e, PT ;  /* 0x0000003e0300780c */ /* 0x040fe40003f64270 */
[----:B------:R-:W-:Y:S02]  /*8670*/  PRMT R220, RZ, 0x7610, R220 ;  /* 0x00007610ffdc7816 */ /* 0x000fe400000000dc */
[----:B0-----:R-:W-:Y:S02]  /*8680*/  LEA R6, P1, R86, R102, 0x1 ;  /* 0x0000006656067211 */ /* 0x001fe400078208ff */
[----:B------:R-:W-:-:S03]  /*8690*/  ISETP.GT.AND P4, PT, R3, 0x3f, PT ;  /* 0x0000003f0300780c */ /* 0x000fc60003f84270 */
[----:B------:R-:W-:Y:S01]  /*86a0*/  IMAD.X R7, R103, 0x1, R251, P1 ;  /* 0x0000000167077824 */ /* 0x000fe200008e06fb */
[----:B------:R-:W-:-:S04]  /*86b0*/  ISETP.GT.AND P1, PT, R3, RZ, PT ;  /* 0x000000ff0300720c */ /* 0x000fc80003f24270 */
[----:B------:R0:W5:Y:S01]  /*86c0*/  @P3 LDG.E.U16 R220, desc[UR16][R6.64] ;  /* 0x0000001006dc3981 */ /* 0x000162000c1e1500 */
[----:B------:R-:W-:Y:S02]  /*86d0*/  PRMT R222, RZ, 0x7610, R222 ;  /* 0x00007610ffde7816 */ /* 0x000fe400000000de */
[----:B------:R-:W-:Y:S02]  /*86e0*/  ISETP.GT.AND P5, PT, R3, 0x36, PT ;  /* 0x000000360300780c */ /* 0x000fe40003fa4270 */
[----:B0-----:R-:W-:-:S05]  /*86f0*/  LEA R6, P3, R88, R102, 0x1 ;  /* 0x0000006658067211 */ /* 0x001fca00078608ff */
[----:B------:R-:W-:Y:S01]  /*8700*/  IMAD.X R7, R103, 0x1, R252, P3 ;  /* 0x0000000167077824 */ /* 0x000fe200018e06fc */
[----:B------:R-:W-:Y:S01]  /*8710*/  PRMT R223, RZ, 0x7610, R223 ;  /* 0x00007610ffdf7816 */ /* 0x000fe200000000df */
[----:B------:R-:W-:-:S03]  /*8720*/  USHF.L.U32 UR4, UR4, 0x1f, URZ ;  /* 0x0000001f04047899 */ /* 0x000fc600080006ff */
[----:B------:R0:W5:Y:S01]  /*8730*/  @P4 LDG.E.U16 R222, desc[UR16][R6.64] ;  /* 0x0000001006de4981 */ /* 0x000162000c1e1500 */
[----:B------:R-:W-:-:S06]  /*8740*/  PRMT R208, RZ, 0x7610, R208 ;  /* 0x00007610ffd07816 */ /* 0x000fcc00000000d0 */
[----:B------:R-:W5:Y:S01]  /*8750*/  @P5 LDG.E.U16 R208, desc[UR16][R28.64] ;  /* 0x000000101cd05981 */ /* 0x000f62000c1e1500 */
[----:B0-----:R-:W-:Y:S02]  /*8760*/  @P1 IMAD.MOV.U32 R6, RZ, RZ, R102 ;  /* 0x000000ffff061224 */ /* 0x001fe400078e0066 */
[----:B------:R-:W-:-:S05]  /*8770*/  @P1 IMAD.MOV.U32 R7, RZ, RZ, R103 ;  /* 0x000000ffff071224 */ /* 0x000fca00078e0067 */
[----:B------:R0:W5:Y:S02]  /*8780*/  @P1 LDG.E.U16 R223, desc[UR16][R6.64] ;  /* 0x0000001006df1981 */ /* 0x000164000c1e1500 */
[----:B0-----:R-:W-:-:S04]  /*8790*/  IMAD.U32 R7, RZ, RZ, UR4 ;  /* 0x00000004ff077e24 */ /* 0x001fc8000f8e00ff */
[----:B------:R-:W0:Y:S01]  /*87a0*/  SYNCS.PHASECHK.TRANS64.TRYWAIT P1, [UR8], R7 ;  /* 0x00000007ff0075a7 */ /* 0x000e220008021108 */
[----:B------:R-:W-:Y:S02]  /*87b0*/  PRMT R5, R33, 0x5410, R5 ;  /* 0x0000541021057816 */ /* 0x000fe40000000005 */
[----:B------:R-:W-:Y:S01]  /*87c0*/  PRMT R6, R31, 0x5410, R32 ;  /* 0x000054101f067816 */ /* 0x000fe20000000020 */
[----:B0-----:R-:W-:Y:S06]  /*87d0*/  @!P1 BRA `(.L_x_15) ;  /* 0x0000005000509947 */ /* 0x001fec0003800000 */
.L_x_25:
[----:B-----5:R-:W-:Y:S01]  /*87e0*/  PRMT R16, R16, 0x5410, R18 ;  /* 0x0000541010107816 */ /* 0x020fe20000000012 */
[----:B------:R-:W-:Y:S01]  /*87f0*/  IMAD.WIDE R112, R38, 0x2, R112 ;  /* 0x0000000226707825 */ /* 0x000fe200078e0270 */
[----:B------:R-:W-:Y:S02]  /*8800*/  PRMT R18, R34, 0x5410, R171 ;  /* 0x0000541022127816 */ /* 0x000fe400000000ab */
[----:B------:R-:W0:Y:S01]  /*8810*/  S2R R171, SR_TID.X ;  /* 0x0000000000ab7919 */ /* 0x000e220000002100 */
[----:B------:R-:W-:Y:S01]  /*8820*/  PRMT R7, R27, 0x5410, R30 ;  /* 0x000054101b077816 */ /* 0x000fe2000000001e */
[----:B------:R-:W-:Y:S01]  /*8830*/  IMAD.WIDE R118, R38, 0x2, R118 ;  /* 0x0000000226767825 */ /* 0x000fe200078e0276 */
[----:B------:R-:W-:Y:S02]  /*8840*/  PRMT R8, R8, 0x5410, R26 ;  /* 0x0000541008087816 */ /* 0x000fe4000000001a */
[----:B------:R-:W-:Y:S01]  /*8850*/  PRMT R9, R25, 0x5410, R9 ;  /* 0x0000541019097816 */ /* 0x000fe20000000009 */
[----:B------:R-:W-:Y:S01]  /*8860*/  IMAD.WIDE R126, R38, 0x2, R126 ;  /* 0x00000002267e7825 */ /* 0x000fe200078e027e */
[----:B------:R-:W-:-:S02]  /*8870*/  PRMT R10, R24, 0x5410, R10 ;  /* 0x00005410180a7816 */ /* 0x000fc4000000000a */
[----:B------:R-:W-:Y:S01]  /*8880*/  PRMT R11, R11, 0x5410, R23 ;  /* 0x000054100b0b7816 */ /* 0x000fe20000000017 */
[----:B------:R-:W-:Y:S01]  /*8890*/  IMAD.WIDE R134, R38, 0x2, R134 ;  /* 0x0000000226867825 */ /* 0x000fe200078e0286 */
[----:B------:R-:W-:Y:S02]  /*88a0*/  PRMT R12, R12, 0x5410, R22 ;  /* 0x000054100c0c7816 */ /* 0x000fe40000000016 */
        /* <DEDUP_REMOVED lines=33> */
[----:B0-----:R-:W-:Y:S01]  /*8ac0*/  LOP3.LUT R171, R171, 0x3f, RZ, 0xc0, !PT ;  /* 0x0000003fabab7812 */ /* 0x001fe200078ec0ff */
[C---:B------:R-:W-:Y:S01]  /*8ad0*/  IMAD.WIDE R110, R38.reuse, 0x2, R110 ;  /* 0x00000002266e7825 */ /* 0x040fe200078e026e */
[----:B------:R0:W-:Y:S01]  /*8ae0*/  STTM.x32 tmem[UR7+0x80], R4 ;  /* 0x00008004000079ed */ /* 0x0001e200082c0007 */
[----:B------:R-:W1:Y:S02]  /*8af0*/  FENCE.VIEW.ASYNC.T ;  /* 0x00000000000073c6 */ /* 0x000e640000000200 */
[----:B-1----:R-:W-:Y:S01]  /*8b00*/  BAR.SYNC.DEFER_BLOCKING 0x0 ;  /* 0x0000000000007b1d */ /* 0x002fe20000010000 */
[----:B------:R-:W-:Y:S01]  /*8b10*/  ISETP.GE.AND P1, PT, R171, R3, PT ;  /* 0x00000003ab00720c */ /* 0x000fe20003f26270 */
[----:B------:R-:W-:-:S04]  /*8b20*/  IMAD.WIDE R162, R38, 0x2, R162 ;  /* 0x0000000226a27825 */ /* 0x000fc800078e02a2 */
        /* <DEDUP_REMOVED lines=14> */
[----:B------:R-:W-:Y:S01]  /*8c10*/  IMAD.WIDE R104, R38, 0x2, R104 ;  /* 0x0000000226687825 */ /* 0x000fe200078e0268 */
[----:B0-----:R-:W-:Y:S02]  /*8c20*/  PRMT R4, RZ, 0x7610, R4 ;  /* 0x00007610ff047816 */ /* 0x001fe40000000004 */
[----:B------:R-:W-:Y:S02]  /*8c30*/  PRMT R8, RZ, 0x7610, R8 ;  /* 0x00007610ff087816 */ /* 0x000fe40000000008 */
[----:B------:R-:W-:Y:S02]  /*8c40*/  PRMT R12, RZ, 0x7610, R12 ;  /* 0x00007610ff0c7816 */ /* 0x000fe4000000000c */
[----:B------:R-:W-:Y:S01]  /*8c50*/  PRMT R16, RZ, 0x7610, R16 ;  /* 0x00007610ff107816 */ /* 0x000fe20000000010 */
[----:B------:R-:W2:Y:S01]  /*8c60*/  @!P1 LDG.E.U16 R4, desc[UR16][R166.64] ;  /* 0x00000010a6049981 */ /* 0x000ea2000c1e1500 */
[----:B------:R-:W-:Y:S02]  /*8c70*/  PRMT R20, RZ, 0x7610, R20 ;  /* 0x00007610ff147816 */ /* 0x000fe40000000014 */
[----:B------:R-:W-:Y:S01]  /*8c80*/  PRMT R24, RZ, 0x7610, R24 ;  /* 0x00007610ff187816 */ /* 0x000fe20000000018 */
[----:B------:R-:W3:Y:S01]  /*8c90*/  @!P1 LDG.E.U16 R8, desc[UR16][R158.64] ;  /* 0x000000109e089981 */ /* 0x000ee2000c1e1500 */
[----:B------:R-:W-:-:S02]  /*8ca0*/  PRMT R28, RZ, 0x7610, R28 ;  /* 0x00007610ff1c7816 */ /* 0x000fc4000000001c */
[----:B------:R-:W-:Y:S01]  /*8cb0*/  PRMT R32, RZ, 0x7610, R32 ;  /* 0x00007610ff207816 */ /* 0x000fe20000000020 */
[----:B------:R-:W4:Y:S01]  /*8cc0*/  @!P1 LDG.E.U16 R12, desc[UR16][R150.64] ;  /* 0x00000010960c9981 */ /* 0x000f22000c1e1500 */
[----:B------:R-:W-:Y:S02]  /*8cd0*/  PRMT R5, RZ, 0x7610, R5 ;  /* 0x00007610ff057816 */ /* 0x000fe40000000005 */
[----:B------:R-:W-:Y:S01]  /*8ce0*/  PRMT R9, RZ, 0x7610, R9 ;  /* 0x00007610ff097816 */ /* 0x000fe20000000009 */
[----:B------:R-:W4:Y:S01]  /*8cf0*/  @!P1 LDG.E.U16 R16, desc[UR16][R142.64] ;  /* 0x000000108e109981 */ /* 0x000f22000c1e1500 */
[----:B------:R-:W-:Y:S02]  /*8d00*/  PRMT R13, RZ, 0x7610, R13 ;  /* 0x00007610ff0d7816 */ /* 0x000fe4000000000d */
[----:B------:R-:W-:Y:S01]  /*8d10*/  PRMT R17, RZ, 0x7610, R17 ;  /* 0x00007610ff117816 */ /* 0x000fe20000000011 */
[----:B------:R-:W4:Y:S01]  /*8d20*/  @!P1 LDG.E.U16 R20, desc[UR16][R134.64] ;  /* 0x0000001086149981 */ /* 0x000f22000c1e1500 */
        /* <DEDUP_REMOVED lines=29> */
[----:B------:R-:W4:Y:S04]  /*8f00*/  @!P1 LDG.E.U16 R29, desc[UR16][R116.64] ;  /* 0x00000010741d9981 */ /* 0x000f28000c1e1500 */
        /* <DEDUP_REMOVED lines=16> */
[----:B------:R-:W4:Y:S01]  /*9010*/  @!P1 LDG.E.U16 R35, desc[UR16][R104.64] ;  /* 0x0000001068239981 */ /* 0x000f22000c1e1500 */
[----:B------:R-:W-:Y:S01]  /*9020*/  BAR.SYNC.DEFER_BLOCKING 0x0 ;  /* 0x0000000000007b1d */ /* 0x000fe20000010000 */
[----:B------:R-:W-:-:S02]  /*9030*/  LOP3.LUT R170, R37, 0x20, RZ, 0x3c, !PT ;  /* 0x0000002025aa7812 */ /* 0x000fc400078e3cff */
[----:B------:R-:W-:Y:S01]  /*9040*/  LOP3.LUT R171, R37, 0x40, RZ, 0x3c, !PT ;  /* 0x0000004025ab7812 */ /* 0x000fe200078e3cff */
[----:B------:R-:W-:-:S04]  /*9050*/  ULEA UR8, UR15, UR6, 0x3 ;  /* 0x000000060f087291 */ /* 0x000fc8000f8e18ff */
[----:B------:R-:W-:Y:S01]  /*9060*/  UIADD3 UR8, UPT, UPT, UR8, 0x4000, URZ ;  /* 0x0000400008087890 */ /* 0x000fe2000fffe0ff */
[----:B--2---:R-:W-:Y:S04]  /*9070*/  STS.U16 [R37+UR6+0x2000], R4 ;  /* 0x0020000425007988 */ /* 0x004fe80008000406 */
        /* <DEDUP_REMOVED lines=16> */
[----:B------:R1:W-:Y:S01]  /*9180*/  STS.U16 [R171+UR6+0x2600], R10 ;  /* 0x0026000aab007988 */ /* 0x0003e20008000406 */
[----:B0-----:R-:W-:-:S03]  /*9190*/  LOP3.LUT R170, R37, 0x60, RZ, 0x3c, !PT ;  /* 0x0000006025aa7812 */ /* 0x001fc600078e3cff */
        /* <DEDUP_REMOVED lines=15> */
[----:B0-----:R-:W0:Y:S02]  /*9290*/  FENCE.VIEW.ASYNC.S ;  /* 0x00000000000073c6 */ /* 0x001e240000000000 */
[----:B0-----:R-:W-:Y:S06]  /*92a0*/  BAR.SYNC.DEFER_BLOCKING 0x0 ;  /* 0x0000000000007b1d */ /* 0x001fec0000010000 */
[----:B------:R-:W-:-:S00]  /*92b0*/  MEMBAR.ALL.CTA ;  /* 0x0000000000007992 */ /* 0x000fc00000008000 */
[----:B------:R-:W-:Y:S06]  /*92c0*/  MEMBAR.ALL.GPU ;  /* 0x0000000000007992 */ /* 0x000fec000000a000 */
[----:B------:R-:W-:-:S00]  /*92d0*/  ERRBAR ;  /* 0x00000000000079ab */ /* 0x000fc00000000000 */
[----:B------:R-:W-:Y:S08]  /*92e0*/  CGAERRBAR ;  /* 0x00000000000075ab */ /* 0x000ff00000000000 */
[----:B------:R-:W-:Y:S06]  /*92f0*/  UCGABAR_ARV ;  /* 0x00000000000079c7 */ /* 0x000fec0008000000 */
[----:B------:R-:W-:Y:S01]  /*9300*/  UCGABAR_WAIT ;  /* 0x0000000000007dc7 */ /* 0x000fe20008000000 */
[----:B------:R-:W-:Y:S01]  /*9310*/  CCTL.IVALL ;  /* 0x00000000ff00798f */ /* 0x000fe20002000000 */
[----:B-1----:R-:W-:Y:S05]  /*9320*/  @P0 BRA `(.L_x_16) ;  /* 0x0000000000500947 */ /* 0x002fea0003800000 */
[----:B------:R-:W-:Y:S02]  /*9330*/  UIADD3 UR4, UPT, UPT, UR18, 0x88, URZ ;  /* 0x0000008812047890 */ /* 0x000fe4000fffe0ff */
[----:B------:R-:W-:Y:S02]  /*9340*/  UIADD3 UR28, UPT, UPT, UR18, 0x90, URZ ;  /* 0x00000090121c7890 */ /* 0x000fe4000fffe0ff */
[----:B------:R-:W-:Y:S01]  /*9350*/  UIADD3 UR29, UPT, UPT, UR18, 0x98, URZ ;  /* 0x00000098121d7890 */ /* 0x000fe2000fffe0ff */
[----:B------:R-:W-:Y:S01]  /*9360*/  UMOV UR10, UR9 ;  /* 0x00000009000a7c82 */ /* 0x000fe20008000000 */
[----:B------:R-:W-:Y:S01]  /*9370*/  UMOV UR11, 0x40004040 ;  /* 0x40004040000b7882 */ /* 0x000fe20000000000 */
[----:B------:R-:W-:Y:S01]  /*9380*/  UMOV UR24, 0x0 ;  /* 0x0000000000187882 */ /* 0x000fe20000000000 */
[----:B------:R-:W-:Y:S01]  /*9390*/  UMOV UR25, 0x10200010 ;  /* 0x1020001000197882 */ /* 0x000fe20000000000 */
[----:B------:R-:W-:Y:S01]  /*93a0*/  UMOV UR26, 0x0 ;  /* 0x00000000001a7882 */ /* 0x000fe20000000000 */
[----:B------:R-:W-:Y:S01]  /*93b0*/  UMOV UR27, 0x10200010 ;  /* 0x10200010001b7882 */ /* 0x000fe20000000000 */
[----:B------:R-:W-:Y:S01]  /*93c0*/  UMOV UR30, 0x0 ;  /* 0x00000000001e7882 */ /* 0x000fe20000000000 */
[----:B------:R-:W-:Y:S01]  /*93d0*/  UMOV UR31, 0x10200010 ;  /* 0x10200010001f7882 */ /* 0x000fe20000000000 */
[----:B------:R0:W-:Y:S01]  /*93e0*/  UTCHMMA.2CTA tmem[UR19], gdesc[UR10], tmem[UR18], tmem[UR24], idesc[UR25], UPT ;  /* 0x00ff180a130079ea */ /* 0x0001e2000ba00012 */
        /* <DEDUP_REMOVED lines=8> */
.L_x_16:
[----:B------:R-:W-:Y:S01]  /*9470*/  UIADD3 UR15, UPT, UPT, UR15, 0x1, URZ ;  /* 0x000000010f0f7890 */ /* 0x000fe2000fffe0ff */
[----:B------:R-:W-:Y:S01]  /*9480*/  IMAD.MOV.U32 R4, RZ, RZ, R102 ;  /* 0x000000ffff047224 */ /* 0x000fe200078e0066 */
[----:B------:R-:W-:Y:S01]  /*9490*/  UIADD3 UR14, UPT, UPT, UR14, -0x1, URZ ;  /* 0xffffffff0e0e7890 */ /* 0x000fe2000fffe0ff */
[----:B------:R-:W-:Y:S01]  /*94a0*/  IMAD.MOV.U32 R5, RZ, RZ, R103 ;  /* 0x000000ffff057224 */ /* 0x000fe200078e0067 */
[----:B------:R-:W-:Y:S01]  /*94b0*/  UISETP.GT.AND UP1, UPT, UR15, 0x1, UPT ;  /* 0x000000010f00788c */ /* 0x000fe2000bf24270 */
[----:B------:R-:W-:Y:S02]  /*94c0*/  VIADD R3, R3, 0xffffffc0 ;  /* 0xffffffc003037836 */ /* 0x000fe40000000000 */
[----:B------:R-:W-:Y:S01]  /*94d0*/  IMAD.WIDE R4, R36, 0x2, R4 ;  /* 0x0000000224047825 */ /* 0x000fe200078e0204 */
[----:B0-----:R-:W-:Y:S02]  /*94e0*/  USEL UR4, URZ, 0x1, !UP1 ;  /* 0x00000001ff047887 */ /* 0x001fe4000c800000 */
[----:B------:R-:W-:Y:S01]  /*94f0*/  USEL UR15, UR15, URZ, !UP1 ;  /* 0x000000ff0f0f7287 */ /* 0x000fe2000c800000 */
[----:B------:R-:W-:Y:S01]  /*9500*/  IMAD.MOV.U32 R102, RZ, RZ, R4 ;  /* 0x000000ffff667224 */ /* 0x000fe200078e0004 */
[----:B------:R-:W-:Y:S01]  /*9510*/  UISETP.NE.U32.AND UP1, UPT, UR14, URZ, UPT ;  /* 0x000000ff0e00728c */ /* 0x000fe2000bf25070 */
[----:B------:R-:W-:Y:S01]  /*9520*/  IMAD.MOV.U32 R103, RZ, RZ, R5 ;  /* 0x000000ffff677224 */ /* 0x000fe200078e0005 */
[----:B------:R-:W-:-:S03]  /*9530*/  ULOP3.LUT UR10, UR5, UR4, URZ, 0x3c, !UPT ;  /* 0x00000004050a7292 */ /* 0x000fc6000f8e3cff */
[----:B------:R-:W-:-:S04]  /*9540*/  UMOV UR4, UR5 ;  /* 0x0000000500047c82 */ /* 0x000fc80008000000 */
[----:B------:R-:W-:Y:S01]  /*9550*/  UMOV UR5, UR10 ;  /* 0x0000000a00057c82 */ /* 0x000fe20008000000 */
[----:B------:R-:W-:Y:S05]  /*9560*/  BRA.U UP1, `(.L_x_17) ;  /* 0xffffffdd01547547 */ /* 0x000fea000b83ffff */
.L_x_14:
[----:B------:R-:W2:Y:S01]  /*9570*/  LDL.LU R4, [R1+0x34] ;  /* 0x0000340001047983 */ /* 0x000ea20000300800 */
[----:B------:R-:W0:Y:S01]  /*9580*/  LDCU UR5, c[0x0][0x3b8] ;  /* 0x00007700ff0577ac */ /* 0x000e220008000800 */
[----:B------:R-:W1:Y:S01]  /*9590*/  LDCU UR9, c[0x0][0x3b4] ;  /* 0x00007680ff0977ac */ /* 0x000e620008000800 */
[----:B------:R-:W3:Y:S01]  /*95a0*/  LDCU.128 UR12, c[0x0][0x390] ;  /* 0x00007200ff0c77ac */ /* 0x000ee20008000c00 */
[----:B0-----:R-:W-:Y:S01]  /*95b0*/  IMAD R132, R0, UR5, RZ ;  /* 0x0000000500847c24 */ /* 0x001fe2000f8e02ff */
[----:B--2---:R-:W-:-:S13]  /*95c0*/  ISETP.GE.AND P0, PT, R4, 0x40, PT ;  /* 0x000000400400780c */ /* 0x004fda0003f06270 */
[----:B-1-3--:R-:W-:Y:S05]  /*95d0*/  @!P0 BRA `(.L_x_18) ;  /* 0x0000000000108947 */ /* 0x00afea0003800000 */
[----:B------:R-:W-:-:S06]  /*95e0*/  USHF.L.U32 UR4, UR4, 0x1f, URZ ;  /* 0x0000001f04047899 */ /* 0x000fcc00080006ff */
[----:B------:R-:W-:-:S04]  /*95f0*/  IMAD.U32 R2, RZ, RZ, UR4 ;  /* 0x00000004ff027e24 */ /* 0x000fc8000f8e00ff */
[----:B------:R-:W0:Y:S02]  /*9600*/  SYNCS.PHASECHK.TRANS64.TRYWAIT P0, [UR8], R2 ;  /* 0x00000002ff0075a7 */ /* 0x000e240008001108 */
[----:B0-----:R-:W-:Y:S05]  /*9610*/  @!P0 BRA `(.L_x_19) ;  /* 0x0000004000cc8947 */ /* 0x001fea0003800000 */
.L_x_18:
[----:B------:R-:W2:Y:S01]  /*9620*/  LDL.LU R3, [R1+0x30] ;  /* 0x0000300001037983 */ /* 0x000ea20000300800 */
[----:B------:R-:W-:Y:S01]  /*9630*/  VIADD R133, R132, UR5 ;  /* 0x0000000584857c36 */ /* 0x000fe20008000000 */
[----:B------:R-:W0:Y:S01]  /*9640*/  LDCU UR4, c[0x0][0x39c] ;  /* 0x00007380ff0477ac */ /* 0x000e220008000800 */
[C---:B------:R-:W-:Y:S01]  /*9650*/  VIADD R137, R0.reuse, 0x3 ;  /* 0x0000000300897836 */ /* 0x040fe20000000000 */
[----:B------:R-:W-:Y:S01]  /*9660*/  BAR.SYNC.DEFER_BLOCKING 0x0 ;  /* 0x0000000000007b1d */ /* 0x000fe20000010000 */
[----:B------:R-:W-:Y:S02]  /*9670*/  VIADD R134, R133, UR5 ;  /* 0x0000000585867c36 */ /* 0x000fe40008000000 */
[----:B------:R-:W-:Y:S02]  /*9680*/  VIADD R138, R0, 0x2 ;  /* 0x00000002008a7836 */ /* 0x000fe40000000000 */
[----:B------:R-:W-:Y:S01]  /*9690*/  VIADD R135, R134, UR5 ;  /* 0x0000000586877c36 */ /* 0x000fe20008000000 */
[----:B------:R-:W1:Y:S01]  /*96a0*/  LDCU UR8, c[0x0][0x39c] ;  /* 0x00007380ff0877ac */ /* 0x000e620008000800 */
[----:B------:R-:W-:-:S02]  /*96b0*/  VIADD R2, R0, 0x1 ;  /* 0x0000000100027836 */ /* 0x000fc40000000000 */
[----:B------:R-:W-:Y:S02]  /*96c0*/  VIADD R136, R135, UR5 ;  /* 0x0000000587887c36 */ /* 0x000fe40008000000 */
[C---:B------:R-:W-:Y:S02]  /*96d0*/  VIADD R170, R0.reuse, 0x4 ;  /* 0x0000000400aa7836 */ /* 0x040fe40000000000 */
[----:B------:R-:W-:Y:S01]  /*96e0*/  VIADD R169, R0, 0x5 ;  /* 0x0000000500a97836 */ /* 0x000fe20000000000 */
[----:B------:R-:W3:Y:S02]  /*96f0*/  @!P2 SYNCS.CCTL.IV [UR6+0x4000] ;  /* 0x00400000ff00a9b1 */ /* 0x000ee40008000006 */
[----:B---3--:R-:W-:Y:S06]  /*9700*/  BAR.SYNC.DEFER_BLOCKING 0x0 ;  /* 0x0000000000007b1d */ /* 0x008fec0000010000 */
[----:B------:R-:W3:Y:S01]  /*9710*/  LDTM.x128 R4, tmem[UR7] ;  /* 0x00000007000479ee */ /* 0x000ee200083c0000 */
[----:B------:R-:W4:Y:S01]  /*9720*/  LDCU UR7, c[0x0][0x39c] ;  /* 0x00007380ff0777ac */ /* 0x000f220008000800 */
[----:B------:R-:W5:Y:S01]  /*9730*/  @!P2 SYNCS.CCTL.IV [UR6+0x4008] ;  /* 0x00400800ff00a9b1 */ /* 0x000f620008000006 */
[----:B------:R-:W-:Y:S01]  /*9740*/  NOP ;  /* 0x0000000000007918 */ /* 0x000fe20000000000 */
[----:B------:R-:W0:Y:S01]  /*9750*/  LDCU UR6, c[0x0][0x39c] ;  /* 0x00007380ff0677ac */ /* 0x000e220008000800 */
[----:B---3--:R-:W-:-:S02]  /*9760*/  F2FP.F16.F32.PACK_AB R168, R5, R4 ;  /* 0x0000000405a8723e */ /* 0x008fc400000000ff */
[----:B------:R-:W-:Y:S01]  /*9770*/  F2FP.F16.F32.PACK_AB R6, R7, R6 ;  /* 0x000000060706723e */ /* 0x000fe200000000ff */
[----:B------:R-:W-:Y:S01]  /*9780*/  VIADD R7, R0, 0x7 ;  /* 0x0000000700077836 */ /* 0x000fe20000000000 */
[----:B------:R-:W-:Y:S02]  /*9790*/  F2FP.F16.F32.PACK_AB R8, R9, R8 ;  /* 0x000000080908723e */ /* 0x000fe400000000ff */
[----:B------:R-:W-:Y:S02]  /*97a0*/  PRMT R9, R6, 0x7632, R9 ;  /* 0x0000763206097816 */ /* 0x000fe40000000009 */
[----:B------:R-:W-:Y:S02]  /*97b0*/  F2FP.F16.F32.PACK_AB R10, R11, R10 ;  /* 0x0000000a0b0a723e */ /* 0x000fe400000000ff */
[----:B------:R-:W-:Y:S02]  /*97c0*/  F2FP.F16.F32.PACK_AB R12, R13, R12 ;  /* 0x0000000c0d0c723e */ /* 0x000fe400000000ff */
[----:B------:R-:W-:-:S02]  /*97d0*/  F2FP.F16.F32.PACK_AB R14, R15, R14 ;  /* 0x0000000e0f0e723e */ /* 0x000fc400000000ff */
[----:B------:R-:W-:Y:S01]  /*97e0*/  F2FP.F16.F32.PACK_AB R16, R17, R16 ;  /* 0x000000101110723e */ /* 0x000fe200000000ff */
[----:B------:R-:W-:Y:S01]  /*97f0*/  VIADD R17, R0, 0x7e ;  /* 0x0000007e00117836 */ /* 0x000fe20000000000 */
[----:B------:R-:W-:Y:S02]  /*9800*/  F2FP.F16.F32.PACK_AB R18, R19, R18 ;  /* 0x000000121312723e */ /* 0x000fe400000000ff */
[----:B------:R-:W-:Y:S02]  /*9810*/  F2FP.F16.F32.PACK_AB R20, R21, R20 ;  /* 0x000000141514723e */ /* 0x000fe400000000ff */
[----:B------:R-:W-:Y:S02]  /*9820*/  F2FP.F16.F32.PACK_AB R22, R23, R22 ;  /* 0x000000161716723e */ /* 0x000fe400000000ff */
[----:B------:R-:W-:Y:S02]  /*9830*/  F2FP.F16.F32.PACK_AB R24, R25, R24 ;  /* 0x000000181918723e */ /* 0x000fe400000000ff */
[----:B------:R-:W-:-:S02]  /*9840*/  F2FP.F16.F32.PACK_AB R26, R27, R26 ;  /* 0x0000001a1b1a723e */ /* 0x000fc400000000ff */
[----:B------:R-:W-:Y:S02]  /*9850*/  F2FP.F16.F32.PACK_AB R28, R29, R28 ;  /* 0x0000001c1d1c723e */ /* 0x000fe400000000ff */
        /* <DEDUP_REMOVED lines=51> */
[C---:B--2---:R-:W-:Y:S01]  /*9b90*/  ISETP.GE.AND P0, PT, R3.reuse, UR14, PT ;  /* 0x0000000e03007c0c */ /* 0x044fe2000bf06270 */
[----:B------:R-:W-:-:S03]  /*9ba0*/  IMAD R3, R3, UR9, RZ ;  /* 0x0000000903037c24 */ /* 0x000fc6000f8e02ff */
[----:B------:R-:W-:Y:S01]  /*9bb0*/  ISETP.LT.AND P4, PT, R137, UR15, !P0 ;  /* 0x0000000f89007c0c */ /* 0x000fe2000c781270 */
[----:B------:R-:W-:Y:S01]  /*9bc0*/  VIADD R137, R136, UR5 ;  /* 0x0000000588897c36 */ /* 0x000fe20008000000 */
[----:B------:R-:W-:Y:S02]  /*9bd0*/  ISETP.LT.AND P1, PT, R138, UR15, !P0 ;  /* 0x0000000f8a007c0c */ /* 0x000fe4000c721270 */
[----:B------:R-:W-:Y:S01]  /*9be0*/  ISETP.LT.AND P3, PT, R2, UR15, !P0 ;  /* 0x0000000f02007c0c */ /* 0x000fe2000c761270 */
[----:B------:R-:W-:Y:S01]  /*9bf0*/  VIADD R138, R137, UR5 ;  /* 0x00000005898a7c36 */ /* 0x000fe20008000000 */
[----:B------:R-:W-:-:S03]  /*9c00*/  LEA R2, P5, R3, UR12, 0x1 ;  /* 0x0000000c03027c11 */ /* 0x000fc6000f8a08ff */
[----:B------:R-:W-:Y:S01]  /*9c10*/  VIADD R4, R138, UR5 ;  /* 0x000000058a047c36 */ /* 0x000fe20008000000 */
[----:B------:R-:W-:Y:S02]  /*9c20*/  LEA.HI.X.SX32 R3, R3, UR13, 0x1, P5 ;  /* 0x0000000d03037c11 */ /* 0x000fe4000a8f0eff */
[-C--:B------:R-:W-:Y:S01]  /*9c30*/  LEA R144, P5, R132, R2.reuse, 0x1 ;  /* 0x0000000284907211 */ /* 0x080fe200078a08ff */
[----:B------:R-:W-:Y:S01]  /*9c40*/  VIADD R5, R4, UR5 ;  /* 0x0000000504057c36 */ /* 0x000fe20008000000 */
[-C--:B------:R-:W-:Y:S02]  /*9c50*/  LEA R146, P6, R133, R2.reuse, 0x1 ;  /* 0x0000000285927211 */ /* 0x080fe400078c08ff */
[-C--:B------:R-:W-:Y:S01]  /*9c60*/  LEA.HI.X.SX32 R145, R132, R3.reuse, 0x1, P5 ;  /* 0x0000000384917211 */ /* 0x080fe200028f0eff */
[----:B------:R-:W-:Y:S01]  /*9c70*/  VIADD R132, R5, UR5 ;  /* 0x0000000505847c36 */ /* 0x000fe20008000000 */
[----:B------:R-:W-:Y:S02]  /*9c80*/  LEA.HI.X.SX32 R147, R133, R3, 0x1, P6 ;  /* 0x0000000385937211 */ /* 0x000fe400030f0eff */
[-C--:B------:R-:W-:Y:S01]  /*9c90*/  LEA R148, P5, R134, R2.reuse, 0x1 ;  /* 0x0000000286947211 */ /* 0x080fe200078a08ff */
[----:B------:R-:W-:Y:S01]  /*9ca0*/  VIADD R133, R132, UR5 ;  /* 0x0000000584857c36 */ /* 0x000fe20008000000 */
[----:B------:R-:W-:-:S02]  /*9cb0*/  LEA R154, P2, R137, R2, 0x1 ;  /* 0x00000002899a7211 */ /* 0x000fc400078408ff */
[-C--:B------:R-:W-:Y:S02]  /*9cc0*/  LEA R150, P6, R135, R2.reuse, 0x1 ;  /* 0x0000000287967211 */ /* 0x080fe400078c08ff */
[-C--:B------:R-:W-:Y:S01]  /*9cd0*/  LEA.HI.X.SX32 R149, R134, R3.reuse, 0x1, P5 ;  /* 0x0000000386957211 */ /* 0x080fe200028f0eff */
[----:B------:R-:W-:Y:S01]  /*9ce0*/  VIADD R134, R133, UR5 ;  /* 0x0000000585867c36 */ /* 0x000fe20008000000 */
[-C--:B------:R-:W-:Y:S02]  /*9cf0*/  LEA R152, P5, R136, R2.reuse, 0x1 ;  /* 0x0000000288987211 */ /* 0x080fe400078a08ff */
[-C--:B------:R-:W-:Y:S02]  /*9d00*/  LEA.HI.X.SX32 R155, R137, R3.reuse, 0x1, P2 ;  /* 0x00000003899b7211 */ /* 0x080fe400010f0eff */
[----:B------:R-:W-:Y:S01]  /*9d10*/  LEA.HI.X.SX32 R151, R135, R3, 0x1, P6 ;  /* 0x0000000387977211 */ /* 0x000fe200030f0eff */
[----:B------:R-:W-:Y:S01]  /*9d20*/  VIADD R135, R134, UR5 ;  /* 0x0000000586877c36 */ /* 0x000fe20008000000 */
[----:B------:R-:W-:-:S02]  /*9d30*/  LEA R158, P2, R4, R2, 0x1 ;  /* 0x00000002049e7211 */ /* 0x000fc400078408ff */
[-C--:B------:R-:W-:Y:S02]  /*9d40*/  LEA R156, P6, R138, R2.reuse, 0x1 ;  /* 0x000000028a9c7211 */ /* 0x080fe400078c08ff */
[-C--:B------:R-:W-:Y:S02]  /*9d50*/  LEA.HI.X.SX32 R153, R136, R3.reuse, 0x1, P5 ;  /* 0x0000000388997211 */ /* 0x080fe400028f0eff */
[-C--:B------:R-:W-:Y:S02]  /*9d60*/  LEA R160, P5, R5, R2.reuse, 0x1 ;  /* 0x0000000205a07211 */ /* 0x080fe400078a08ff */
[-C--:B------:R-:W-:Y:S01]  /*9d70*/  LEA.HI.X.SX32 R159, R4, R3.reuse, 0x1, P2 ;  /* 0x00000003049f7211 */ /* 0x080fe200010f0eff */
[----:B------:R-:W-:Y:S01]  /*9d80*/  VIADD R4, R135, UR5 ;  /* 0x0000000587047c36 */ /* 0x000fe20008000000 */
[----:B------:R-:W-:Y:S02]  /*9d90*/  LEA.HI.X.SX32 R157, R138, R3, 0x1, P6 ;  /* 0x000000038a9d7211 */ /* 0x000fe400030f0eff */
[----:B------:R-:W-:-:S02]  /*9da0*/  LEA R162, P6, R132, R2, 0x1 ;  /* 0x0000000284a27211 */ /* 0x000fc400078c08ff */
[-C--:B------:R-:W-:Y:S01]  /*9db0*/  LEA.HI.X.SX32 R161, R5, R3.reuse, 0x1, P5 ;  /* 0x0000000305a17211 */ /* 0x080fe200028f0eff */
[----:B------:R-:W-:Y:S01]  /*9dc0*/  VIADD R5, R4, UR5 ;  /* 0x0000000504057c36 */ /* 0x000fe20008000000 */
[-C--:B------:R-:W-:Y:S02]  /*9dd0*/  LEA R164, P2, R133, R2.reuse, 0x1 ;  /* 0x0000000285a47211 */ /* 0x080fe400078408ff */
[-C--:B------:R-:W-:Y:S02]  /*9de0*/  LEA.HI.X.SX32 R163, R132, R3.reuse, 0x1, P6 ;  /* 0x0000000384a37211 */ /* 0x080fe400030f0eff */
[-C--:B------:R-:W-:Y:S02]  /*9df0*/  LEA R142, P6, R135, R2.reuse, 0x1 ;  /* 0x00000002878e7211 */ /* 0x080fe400078c08ff */
[----:B------:R-:W-:Y:S02]  /*9e00*/  LEA R140, P5, R134, R2, 0x1 ;  /* 0x00000002868c7211 */ /* 0x000fe400078a08ff */
[-C--:B------:R-:W-:Y:S01]  /*9e10*/  LEA.HI.X.SX32 R165, R133, R3.reuse, 0x1, P2 ;  /* 0x0000000385a57211 */ /* 0x080fe200010f0eff */
[----:B------:R-:W-:Y:S01]  /*9e20*/  VIADD R133, R5, UR5 ;  /* 0x0000000505857c36 */ /* 0x000fe20008000000 */
[----:B------:R-:W-:-:S02]  /*9e30*/  LEA.HI.X.SX32 R143, R135, R3, 0x1, P6 ;  /* 0x00000003878f7211 */ /* 0x000fc400030f0eff */
[-C--:B------:R-:W-:Y:S01]  /*9e40*/  LEA.HI.X.SX32 R141, R134, R3.reuse, 0x1, P5 ;  /* 0x00000003868d7211 */ /* 0x080fe200028f0eff */
[----:B------:R-:W-:Y:S01]  /*9e50*/  VIADD R166, R133, UR5 ;  /* 0x0000000585a67c36 */ /* 0x000fe20008000000 */
[CC--:B------:R-:W-:Y:S02]  /*9e60*/  LEA R136, P6, R5.reuse, R2.reuse, 0x1 ;  /* 0x0000000205887211 */ /* 0x0c0fe400078c08ff */
[----:B------:R-:W-:Y:S01]  /*9e70*/  LEA R138, P5, R4, R2, 0x1 ;  /* 0x00000002048a7211 */ /* 0x000fe200078a08ff */
[----:B------:R-:W-:Y:S01]  /*9e80*/  VIADD R167, R166, UR5 ;  /* 0x00000005a6a77c36 */ /* 0x000fe20008000000 */
[----:B------:R-:W-:Y:S02]  /*9e90*/  ISETP.LT.AND P2, PT, R0, UR15, !P0 ;  /* 0x0000000f00007c0c */ /* 0x000fe4000c741270 */
[-C--:B------:R-:W-:Y:S02]  /*9ea0*/  LEA.HI.X.SX32 R137, R5, R3.reuse, 0x1, P6 ;  /* 0x0000000305897211 */ /* 0x080fe400030f0eff */
[----:B------:R-:W-:-:S02]  /*9eb0*/  LEA.HI.X.SX32 R139, R4, R3, 0x1, P5 ;  /* 0x00000003048b7211 */ /* 0x000fc400028f0eff */
[CC--:B------:R-:W-:Y:S02]  /*9ec0*/  LEA R134, P6, R133.reuse, R2.reuse, 0x1 ;  /* 0x0000000285867211 */ /* 0x0c0fe400078c08ff */
[CC--:B------:R-:W-:Y:S02]  /*9ed0*/  LEA R132, P5, R166.reuse, R2.reuse, 0x1 ;  /* 0x00000002a6847211 */ /* 0x0c0fe400078a08ff */
[-C--:B------:R-:W-:Y:S02]  /*9ee0*/  LEA.HI.X.SX32 R135, R133, R3.reuse, 0x1, P6 ;  /* 0x0000000385877211 */ /* 0x080fe400030f0eff */
[----:B------:R-:W-:Y:S01]  /*9ef0*/  LEA.HI.X.SX32 R133, R166, R3, 0x1, P5 ;  /* 0x00000003a6857211 */ /* 0x000fe200028f0eff */
[----:B------:R-:W-:Y:S01]  /*9f00*/  VIADD R166, R0, 0x6 ;  /* 0x0000000600a67836 */ /* 0x000fe20000000000 */
[----:B------:R2:W-:Y:S01]  /*9f10*/  @P2 STG.E.U16 desc[UR16][R144.64], R168 ;  /* 0x000000a890002986 */ /* 0x0005e2000c101510 */
[----:B------:R-:W-:Y:S02]  /*9f20*/  ISETP.LT.AND P5, PT, R170, UR15, !P0 ;  /* 0x0000000faa007c0c */ /* 0x000fe4000c7a1270 */
[----:B------:R-:W-:-:S02]  /*9f30*/  LEA R4, P6, R167, R2, 0x1 ;  /* 0x00000002a7047211 */ /* 0x000fc400078c08ff */
[----:B------:R-:W-:Y:S02]  /*9f40*/  ISETP.LT.AND P2, PT, R166, UR15, !P0 ;  /* 0x0000000fa6007c0c */ /* 0x000fe4000c741270 */
[----:B------:R-:W-:Y:S01]  /*9f50*/  PRMT R166, R6, 0x7610, R166 ;  /* 0x0000761006a67816 */ /* 0x000fe200000000a6 */
[----:B------:R-:W-:Y:S01]  /*9f60*/  VIADD R6, R0, 0x9 ;  /* 0x0000000900067836 */ /* 0x000fe20000000000 */
[C---:B------:R-:W-:Y:S01]  /*9f70*/  LEA.HI.X.SX32 R5, R167.reuse, R3, 0x1, P6 ;  /* 0x00000003a7057211 */ /* 0x040fe200030f0eff */
[----:B------:R-:W-:Y:S01]  /*9f80*/  VIADD R167, R167, UR5 ;  /* 0x00000005a7a77c36 */ /* 0x000fe20008000000 */
[----:B------:R-:W-:Y:S02]  /*9f90*/  ISETP.LT.AND P6, PT, R169, UR15, !P0 ;  /* 0x0000000fa9007c0c */ /* 0x000fe4000c7c1270 */
[----:B--2---:R-:W-:-:S05]  /*9fa0*/  PRMT R145, R168, 0x7632, R145 ;  /* 0x00007632a8917816 */ /* 0x004fca0000000091 */
[----:B------:R-:W-:Y:S01]  /*9fb0*/  @P3 STG.E.U16 desc[UR16][R146.64], R145 ;  /* 0x0000009192003986 */ /* 0x000fe2000c101510 */
[----:B------:R-:W-:Y:S01]  /*9fc0*/  ISETP.LT.AND P3, PT, R7, UR15, !P0 ;  /* 0x0000000f07007c0c */ /* 0x000fe2000c761270 */
[----:B------:R-:W-:Y:S02]  /*9fd0*/  VIADD R7, R0, 0x8 ;  /* 0x0000000800077836 */ /* 0x000fe40000000000 */
[----:B------:R-:W-:Y:S03]  /*9fe0*/  @P1 STG.E.U16 desc[UR16][R148.64], R166 ;  /* 0x000000a694001986 */ /* 0x000fe6000c101510 */
[----:B------:R-:W-:Y:S01]  /*9ff0*/  ISETP.LT.AND P1, PT, R7, UR15, !P0 ;  /* 0x0000000f07007c0c */ /* 0x000fe2000c721270 */
[----:B------:R2:W-:Y:S01]  /*a000*/  @P4 STG.E.U16 desc[UR16][R150.64], R9 ;  /* 0x0000000996004986 */ /* 0x0005e2000c101510 */
[----:B------:R-:W-:Y:S01]  /*a010*/  ISETP.LT.AND P4, PT, R6, UR15, !P0 ;  /* 0x0000000f06007c0c */ /* 0x000fe2000c781270 */
[----:B------:R-:W-:Y:S01]  /*a020*/  VIADD R6, R0, 0xa ;  /* 0x0000000a00067836 */ /* 0x000fe20000000000 */
[----:B------:R-:W-:Y:S01]  /*a030*/  PRMT R7, R8, 0x7632, R7 ;  /* 0x0000763208077816 */ /* 0x000fe20000000007 */
[----:B------:R3:W-:Y:S03]  /*a040*/  @P5 STG.E.U16 desc[UR16][R152.64], R8 ;  /* 0x0000000898005986 */ /* 0x0007e6000c101510 */
[----:B------:R-:W-:Y:S01]  /*a050*/  ISETP.LT.AND P5, PT, R6, UR15, !P0 ;  /* 0x0000000f06007c0c */ /* 0x000fe2000c7a1270 */
[----:B------:R-:W-:Y:S01]  /*a060*/  VIADD R6, R0, 0xb ;  /* 0x0000000b00067836 */ /* 0x000fe20000000000 */
[----:B------:R0:W-:Y:S01]  /*a070*/  @P6 STG.E.U16 desc[UR16][R154.64], R7 ;  /* 0x000000079a006986 */ /* 0x0001e2000c101510 */
[----:B--2---:R-:W-:-:S03]  /*a080*/  PRMT R9, R16, 0x7632, R9 ;  /* 0x0000763210097816 */ /* 0x004fc60000000009 */
[----:B------:R2:W-:Y:S01]  /*a090*/  @P2 STG.E.U16 desc[UR16][R156.64], R10 ;  /* 0x0000000a9c002986 */ /* 0x0005e2000c101510 */
[----:B------:R-:W-:Y:S01]  /*a0a0*/  ISETP.LT.AND P6, PT, R6, UR15, !P0 ;  /* 0x0000000f06007c0c */ /* 0x000fe2000c7c1270 */
[----:B------:R-:W-:Y:S01]  /*a0b0*/  VIADD R6, R0, 0xc ;  /* 0x0000000c00067836 */ /* 0x000fe20000000000 */
[----:B---3--:R-:W-:-:S04]  /*a0c0*/  PRMT R8, R10, 0x7632, R8 ;  /* 0x000076320a087816 */ /* 0x008fc80000000008 */
[----:B------:R-:W-:Y:S01]  /*a0d0*/  ISETP.LT.AND P2, PT, R6, UR15, !P0 ;  /* 0x0000000f06007c0c */ /* 0x000fe2000c741270 */
[----:B------:R-:W-:Y:S01]  /*a0e0*/  VIADD R6, R0, 0xd ;  /* 0x0000000d00067836 */ /* 0x000fe20000000000 */
[----:B------:R3:W-:Y:S01]  /*a0f0*/  @P3 STG.E.U16 desc[UR16][R158.64], R8 ;  /* 0x000000089e003986 */ /* 0x0007e2000c101510 */
[----:B0-----:R-:W-:Y:S01]  /*a100*/  PRMT R7, R12, 0x7632, R7 ;  /* 0x000076320c077816 */ /* 0x001fe20000000007 */
[----:B--2---:R-:W-:Y:S02]  /*a110*/  VIADD R10, R167, UR5 ;  /* 0x00000005a70a7c36 */ /* 0x004fe40008000000 */
[----:B------:R-:W-:Y:S01]  /*a120*/  ISETP.LT.AND P3, PT, R6, UR15, !P0 ;  /* 0x0000000f06007c0c */ /* 0x000fe2000c761270 */
[----:B------:R-:W-:Y:S01]  /*a130*/  VIADD R6, R0, 0xe ;  /* 0x0000000e00067836 */ /* 0x000fe20000000000 */
[----:B------:R0:W-:Y:S04]  /*a140*/  @P1 STG.E.U16 desc[UR16][R160.64], R12 ;  /* 0x0000000ca0001986 */ /* 0x0001e8000c101510 */
[----:B------:R-:W-:Y:S01]  /*a150*/  ISETP.LT.AND P1, PT, R6, UR15, !P0 ;  /* 0x0000000f06007c0c */ /* 0x000fe2000c721270 */
[----:B------:R-:W-:Y:S01]  /*a160*/  VIADD R6, R0, 0xf ;  /* 0x0000000f00067836 */ /* 0x000fe20000000000 */
[----:B------:R2:W-:Y:S01]  /*a170*/  @P4 STG.E.U16 desc[UR16][R162.64], R7 ;  /* 0x00000007a2004986 */ /* 0x0005e2000c101510 */
[----:B---3--:R-:W-:-:S03]  /*a180*/  PRMT R8, R14, 0x7632, R8 ;  /* 0x000076320e087816 */ /* 0x008fc60000000008 */
[----:B------:R-:W-:Y:S01]  /*a190*/  ISETP.LT.AND P4, PT, R6, UR15, !P0 ;  /* 0x0000000f06007c0c */ /* 0x000fe2000c781270 */
[C---:B------:R-:W-:Y:S01]  /*a1a0*/  VIADD R6, R0.reuse, 0x10 ;  /* 0x0000001000067836 */ /* 0x040fe20000000000 */
[----:B------:R-:W-:Y:S01]  /*a1b0*/  @P5 STG.E.U16 desc[UR16][R164.64], R14 ;  /* 0x0000000ea4005986 */ /* 0x000fe2000c101510 */
[----:B0-----:R-:W-:-:S03]  /*a1c0*/  VIADD R12, R0, 0x1c ;  /* 0x0000001c000c7836 */ /* 0x001fc60000000000 */
[----:B------:R-:W-:Y:S01]  /*a1d0*/  ISETP.LT.AND P5, PT, R6, UR15, !P0 ;  /* 0x0000000f06007c0c */ /* 0x000fe2000c7a1270 */
[C---:B------:R-:W-:Y:S01]  /*a1e0*/  VIADD R6, R0.reuse, 0x11 ;  /* 0x0000001100067836 */ /* 0x040fe20000000000 */
[----:B------:R0:W-:Y:S01]  /*a1f0*/  @P6 STG.E.U16 desc[UR16][R140.64], R8 ;  /* 0x000000088c006986 */ /* 0x0001e2000c101510 */
[----:B--2---:R-:W-:-:S03]  /*a200*/  VIADD R7, R0, 0x13 ;  /* 0x0000001300077836 */ /* 0x004fc60000000000 */
[----:B------:R-:W-:Y:S01]  /*a210*/  ISETP.LT.AND P6, PT, R6, UR15, !P0 ;  /* 0x0000000f06007c0c */ /* 0x000fe2000c7c1270 */
[----:B------:R-:W-:Y:S01]  /*a220*/  VIADD R6, R0, 0x12 ;  /* 0x0000001200067836 */ /* 0x000fe20000000000 */
[----:B------:R-:W-:Y:S04]  /*a230*/  @P2 STG.E.U16 desc[UR16][R142.64], R16 ;  /* 0x000000108e002986 */ /* 0x000fe8000c101510 */
[----:B------:R-:W-:Y:S01]  /*a240*/  ISETP.LT.AND P2, PT, R6, UR4, !P0 ;  /* 0x0000000406007c0c */ /* 0x000fe2000c741270 */
[----:B------:R-:W2:Y:S01]  /*a250*/  LDCU UR4, c[0x0][0x39c] ;  /* 0x00007380ff0477ac */ /* 0x000ea20008000800 */
[----:B------:R-:W-:Y:S01]  /*a260*/  VIADD R6, R0, 0x14 ;  /* 0x0000001400067836 */ /* 0x000fe20000000000 */
[----:B------:R3:W-:Y:S01]  /*a270*/  @P3 STG.E.U16 desc[UR16][R138.64], R9 ;  /* 0x000000098a003986 */ /* 0x0007e2000c101510 */
[----:B------:R-:W-:Y:S01]  /*a280*/  ISETP.LT.AND P3, PT, R7, UR6, !P0 ;  /* 0x0000000607007c0c */ /* 0x000fe2000c761270 */
[----:B------:R-:W5:Y:S01]  /*a290*/  LDCU UR6, c[0x0][0x39c] ;  /* 0x00007380ff0677ac */ /* 0x000f620008000800 */
[----:B------:R-:W-:Y:S01]  /*a2a0*/  PRMT R7, R18, 0x7632, R7 ;  /* 0x0000763212077816 */ /* 0x000fe20000000007 */
[----:B------:R-:W-:Y:S01]  /*a2b0*/  @P1 STG.E.U16 desc[UR16][R136.64], R18 ;  /* 0x0000001288001986 */ /* 0x000fe2000c101510 */
[----:B----4-:R-:W-:Y:S01]  /*a2c0*/  ISETP.LT.AND P1, PT, R6, UR7, !P0 ;  /* 0x0000000706007c0c */ /* 0x010fe2000c721270 */
[C---:B------:R-:W-:Y:S01]  /*a2d0*/  VIADD R6, R0.reuse, 0x15 ;  /* 0x0000001500067836 */ /* 0x040fe20000000000 */
[----:B------:R-:W4:Y:S01]  /*a2e0*/  LDCU UR7, c[0x0][0x39c] ;  /* 0x00007380ff0777ac */ /* 0x000f220008000800 */
[----:B0-----:R-:W-:Y:S01]  /*a2f0*/  VIADD R8, R0, 0x16 ;  /* 0x0000001600087836 */ /* 0x001fe20000000000 */
[----:B------:R0:W-:Y:S02]  /*a300*/  @P4 STG.E.U16 desc[UR16][R134.64], R7 ;  /* 0x0000000786004986 */ /* 0x0001e4000c101510 */
[----:B-1----:R-:W-:-:S02]  /*a310*/  ISETP.LT.AND P4, PT, R6, UR8, !P0 ;  /* 0x0000000806007c0c */ /* 0x002fc4000c781270 */
[----:B---3--:R-:W-:Y:S01]  /*a320*/  PRMT R9, R20, 0x7632, R9 ;  /* 0x0000763214097816 */ /* 0x008fe20000000009 */
[----:B------:R-:W-:Y:S01]  /*a330*/  @P5 STG.E.U16 desc[UR16][R132.64], R20 ;  /* 0x0000001484005986 */ /* 0x000fe2000c101510 */
[----:B------:R-:W-:-:S03]  /*a340*/  LEA R6, P5, R167, R2, 0x1 ;  /* 0x00000002a7067211 */ /* 0x000fc600078a08ff */
[----:B------:R1:W-:Y:S01]  /*a350*/  @P6 STG.E.U16 desc[UR16][R4.64], R9 ;  /* 0x0000000904006986 */ /* 0x0003e2000c101510 */
[----:B--2---:R-:W-:Y:S01]  /*a360*/  ISETP.LT.AND P6, PT, R8, UR4, !P0 ;  /* 0x0000000408007c0c */ /* 0x004fe2000c7c1270 */
[----:B------:R-:W2:Y:S01]  /*a370*/  LDCU UR4, c[0x0][0x39c] ;  /* 0x00007380ff0477ac */ /* 0x000ea20008000800 */
[----:B0-----:R-:W-:Y:S02]  /*a380*/  LEA.HI.X.SX32 R7, R167, R3, 0x1, P5 ;  /* 0x00000003a7077211 */ /* 0x001fe400028f0eff */
[----:B------:R-:W-:-:S03]  /*a390*/  LEA R8, P5, R10, R2, 0x1 ;  /* 0x000000020a087211 */ /* 0x000fc600078a08ff */
[----:B------:R0:W-:Y:S01]  /*a3a0*/  @P2 STG.E.U16 desc[UR16][R6.64], R22 ;  /* 0x0000001606002986 */ /* 0x0001e2000c101510 */
[----:B-1----:R-:W-:Y:S01]  /*a3b0*/  VIADD R4, R0, 0x17 ;  /* 0x0000001700047836 */ /* 0x002fe20000000000 */
[C---:B------:R-:W-:Y:S01]  /*a3c0*/  LEA.HI.X.SX32 R9, R10.reuse, R3, 0x1, P5 ;  /* 0x000000030a097211 */ /* 0x040fe200028f0eff */
[----:B------:R-:W-:Y:S01]  /*a3d0*/  VIADD R10, R10, UR5 ;  /* 0x000000050a0a7c36 */ /* 0x000fe20008000000 */
[----:B------:R-:W-:Y:S02]  /*a3e0*/  PRMT R5, R22, 0x7632, R5 ;  /* 0x0000763216057816 */ /* 0x000fe40000000005 */
[----:B-----5:R-:W-:Y:S01]  /*a3f0*/  ISETP.LT.AND P2, PT, R4, UR6, !P0 ;  /* 0x0000000604007c0c */ /* 0x020fe2000c741270 */
[----:B------:R-:W1:Y:S01]  /*a400*/  LDCU UR6, c[0x0][0x39c] ;  /* 0x00007380ff0677ac */ /* 0x000e620008000800 */
[C---:B------:R-:W-:Y:S01]  /*a410*/  VIADD R11, R10.reuse, UR5 ;  /* 0x000000050a0b7c36 */ /* 0x040fe20008000000 */
[----:B------:R3:W-:Y:S01]  /*a420*/  @P3 STG.E.U16 desc[UR16][R8.64], R5 ;  /* 0x0000000508003986 */ /* 0x0007e2000c101510 */
[----:B------:R-:W-:Y:S01]  /*a430*/  LEA R4, P3, R10, R2, 0x1 ;  /* 0x000000020a047211 */ /* 0x000fe200078608ff */
[----:B0-----:R-:W-:-:S02]  /*a440*/  VIADD R6, R0, 0x18 ;  /* 0x0000001800067836 */ /* 0x001fc40000000000 */
[----:B------:R-:W-:Y:S01]  /*a450*/  VIADD R7, R0, 0x19 ;  /* 0x0000001900077836 */ /* 0x000fe20000000000 */
[-C--:B---3--:R-:W-:Y:S01]  /*a460*/  LEA.HI.X.SX32 R5, R10, R3.reuse, 0x1, P3 ;  /* 0x000000030a057211 */ /* 0x088fe200018f0eff */
[----:B------:R-:W-:Y:S01]  /*a470*/  VIADD R8, R0, 0x1a ;  /* 0x0000001a00087836 */ /* 0x000fe20000000000 */
[----:B--2---:R-:W-:Y:S01]  /*a480*/  ISETP.LT.AND P3, PT, R6, UR4, !P0 ;  /* 0x0000000406007c0c */ /* 0x004fe2000c761270 */
[----:B------:R-:W0:Y:S01]  /*a490*/  LDCU UR4, c[0x0][0x39c] ;  /* 0x00007380ff0477ac */ /* 0x000e220008000800 */
[----:B------:R-:W-:Y:S01]  /*a4a0*/  LEA R6, P5, R11, R2, 0x1 ;  /* 0x000000020b067211 */ /* 0x000fe200078a08ff */
[----:B------:R2:W-:Y:S01]  /*a4b0*/  @P1 STG.E.U16 desc[UR16][R4.64], R24 ;  /* 0x0000001804001986 */ /* 0x0005e2000c101510 */
[----:B----4-:R-:W-:Y:S01]  /*a4c0*/  ISETP.LT.AND P1, PT, R7, UR7, !P0 ;  /* 0x0000000707007c0c */ /* 0x010fe2000c721270 */
[----:B------:R-:W3:Y:S01]  /*a4d0*/  LDCU UR7, c[0x0][0x39c] ;  /* 0x00007380ff0777ac */ /* 0x000ee20008000800 */
[C---:B------:R-:W-:Y:S01]  /*a4e0*/  LEA.HI.X.SX32 R7, R11.reuse, R3, 0x1, P5 ;  /* 0x000000030b077211 */ /* 0x040fe200028f0eff */
[----:B------:R-:W-:Y:S01]  /*a4f0*/  VIADD R11, R11, UR5 ;  /* 0x000000050b0b7c36 */ /* 0x000fe20008000000 */
[----:B-1----:R-:W-:Y:S01]  /*a500*/  ISETP.LT.AND P5, PT, R8, UR6, !P0 ;  /* 0x0000000608007c0c */ /* 0x002fe2000c7a1270 */
[----:B------:R-:W1:Y:S02]  /*a510*/  LDCU UR6, c[0x0][0x39c] ;  /* 0x00007380ff0677ac */ /* 0x000e640008000800 */
[----:B------:R-:W-:Y:S01]  /*a520*/  VIADD R10, R11, UR5 ;  /* 0x000000050b0a7c36 */ /* 0x000fe20008000000 */
[----:B--2---:R-:W-:-:S05]  /*a530*/  PRMT R5, R24, 0x7632, R5 ;  /* 0x0000763218057816 */ /* 0x004fca0000000005 */
[----:B------:R2:W-:Y:S01]  /*a540*/  @P4 STG.E.U16 desc[UR16][R6.64], R5 ;  /* 0x0000000506004986 */ /* 0x0005e2000c101510 */
[----:B------:R-:W-:-:S04]  /*a550*/  LEA R8, P4, R11, R2, 0x1 ;  /* 0x000000020b087211 */ /* 0x000fc800078808ff */
[----:B------:R-:W-:Y:S01]  /*a560*/  LEA.HI.X.SX32 R9, R11, R3, 0x1, P4 ;  /* 0x000000030b097211 */ /* 0x000fe200020f0eff */
[----:B------:R-:W-:Y:S01]  /*a570*/  VIADD R11, R0, 0x1b ;  /* 0x0000001b000b7836 */ /* 0x000fe20000000000 */
[----:B------:R-:W-:-:S03]  /*a580*/  LEA R4, P4, R10, R2, 0x1 ;  /* 0x000000020a047211 */ /* 0x000fc600078808ff */
[----:B------:R4:W-:Y:S01]  /*a590*/  @P6 STG.E.U16 desc[UR16][R8.64], R26 ;  /* 0x0000001a08006986 */ /* 0x0009e2000c101510 */
[----:B--2---:R-:W-:Y:S02]  /*a5a0*/  PRMT R7, R26, 0x7632, R7 ;  /* 0x000076321a077816 */ /* 0x004fe40000000007 */
[C---:B------:R-:W-:Y:S01]  /*a5b0*/  LEA.HI.X.SX32 R5, R10.reuse, R3, 0x1, P4 ;  /* 0x000000030a057211 */ /* 0x040fe200020f0eff */
[----:B------:R-:W-:Y:S01]  /*a5c0*/  VIADD R10, R10, UR5 ;  /* 0x000000050a0a7c36 */ /* 0x000fe20008000000 */
[----:B0-----:R-:W-:Y:S01]  /*a5d0*/  ISETP.LT.AND P4, PT, R11, UR4, !P0 ;  /* 0x000000040b007c0c */ /* 0x001fe2000c781270 */
[----:B------:R-:W0:Y:S02]  /*a5e0*/  LDCU UR4, c[0x0][0x39c] ;  /* 0x00007380ff0477ac */ /* 0x000e240008000800 */
[----:B------:R2:W-:Y:S01]  /*a5f0*/  @P2 STG.E.U16 desc[UR16][R4.64], R7 ;  /* 0x0000000704002986 */ /* 0x0005e2000c101510 */
[C---:B------:R-:W-:Y:S01]  /*a600*/  LEA R6, P2, R10.reuse, R2, 0x1 ;  /* 0x000000020a067211 */ /* 0x040fe200078408ff */
[----:B------:R-:W-:-:S02]  /*a610*/  VIADD R11, R10, UR5 ;  /* 0x000000050a0b7c36 */ /* 0x000fc40008000000 */
[----:B----4-:R-:W-:-:S03]  /*a620*/  VIADD R9, R0, 0x1d ;  /* 0x0000001d00097836 */ /* 0x010fc60000000000 */
[----:B------:R-:W-:Y:S02]  /*a630*/  LEA R8, P6, R11, R2, 0x1 ;  /* 0x000000020b087211 */ /* 0x000fe400078c08ff */
[-C--:B--2---:R-:W-:Y:S01]  /*a640*/  LEA.HI.X.SX32 R7, R10, R3.reuse, 0x1, P2 ;  /* 0x000000030a077211 */ /* 0x084fe200010f0eff */
[----:B------:R-:W-:Y:S01]  /*a650*/  VIADD R5, R0, 0x1e ;  /* 0x0000001e00057836 */ /* 0x000fe20000000000 */
[----:B-1----:R-:W-:Y:S01]  /*a660*/  ISETP.LT.AND P2, PT, R12, UR6, !P0 ;  /* 0x000000060c007c0c */ /* 0x002fe2000c741270 */
[----:B------:R-:W1:Y:S01]  /*a670*/  LDCU UR6, c[0x0][0x39c] ;  /* 0x00007380ff0677ac */ /* 0x000e620008000800 */
[----:B------:R-:W-:Y:S01]  /*a680*/  VIADD R12, R0, 0x20 ;  /* 0x00000020000c7836 */ /* 0x000fe20000000000 */
[----:B------:R2:W-:Y:S01]  /*a690*/  @P3 STG.E.U16 desc[UR16][R6.64], R28 ;  /* 0x0000001c06003986 */ /* 0x0005e2000c101510 */
[----:B---3--:R-:W-:Y:S01]  /*a6a0*/  ISETP.LT.AND P3, PT, R9, UR7, !P0 ;  /* 0x0000000709007c0c */ /* 0x008fe2000c761270 */
[----:B------:R-:W3:Y:S01]  /*a6b0*/  LDCU UR7, c[0x0][0x39c] ;  /* 0x00007380ff0777ac */ /* 0x000ee20008000800 */
[C---:B------:R-:W-:Y:S01]  /*a6c0*/  LEA.HI.X.SX32 R9, R11.reuse, R3, 0x1, P6 ;  /* 0x000000030b097211 */ /* 0x040fe200030f0eff */
[----:B------:R-:W-:-:S04]  /*a6d0*/  VIADD R11, R11, UR5 ;  /* 0x000000050b0b7c36 */ /* 0x000fc80008000000 */
[C---:B------:R-:W-:Y:S01]  /*a6e0*/  VIADD R10, R11.reuse, UR5 ;  /* 0x000000050b0a7c36 */ /* 0x040fe20008000000 */
[----:B------:R-:W-:Y:S02]  /*a6f0*/  LEA R4, P6, R11, R2, 0x1 ;  /* 0x000000020b047211 */ /* 0x000fe400078c08ff */
[----:B--2---:R-:W-:-:S05]  /*a700*/  PRMT R7, R28, 0x7632, R7 ;  /* 0x000076321c077816 */ /* 0x004fca0000000007 */
[----:B------:R2:W-:Y:S01]  /*a710*/  @P1 STG.E.U16 desc[UR16][R8.64], R7 ;  /* 0x0000000708001986 */ /* 0x0005e2000c101510 */
[----:B0-----:R-:W-:Y:S01]  /*a720*/  ISETP.LT.AND P1, PT, R5, UR4, !P0 ;  /* 0x0000000405007c0c */ /* 0x001fe2000c721270 */
[----:B------:R-:W0:Y:S01]  /*a730*/  LDCU UR4, c[0x0][0x39c] ;  /* 0x00007380ff0477ac */ /* 0x000e220008000800 */
[----:B------:R-:W-:Y:S01]  /*a740*/  LEA.HI.X.SX32 R5, R11, R3, 0x1, P6 ;  /* 0x000000030b057211 */ /* 0x000fe200030f0eff */
[----:B------:R-:W-:Y:S01]  /*a750*/  VIADD R11, R0, 0x1f ;  /* 0x0000001f000b7836 */ /* 0x000fe20000000000 */
[----:B------:R-:W-:-:S03]  /*a760*/  LEA R6, P6, R10, R2, 0x1 ;  /* 0x000000020a067211 */ /* 0x000fc600078c08ff */
[----:B------:R4:W-:Y:S01]  /*a770*/  @P5 STG.E.U16 desc[UR16][R4.64], R30 ;  /* 0x0000001e04005986 */ /* 0x0009e2000c101510 */
[----:B-1----:R-:W-:Y:S01]  /*a780*/  ISETP.LT.AND P5, PT, R11, UR6, !P0 ;  /* 0x000000060b007c0c */ /* 0x002fe2000c7a1270 */
[----:B------:R-:W1:Y:S01]  /*a790*/  LDCU UR6, c[0x0][0x39c] ;  /* 0x00007380ff0677ac */ /* 0x000e620008000800 */
[C---:B--2---:R-:W-:Y:S01]  /*a7a0*/  LEA.HI.X.SX32 R7, R10.reuse, R3, 0x1, P6 ;  /* 0x000000030a077211 */ /* 0x044fe200030f0eff */
[----:B------:R-:W-:-:S04]  /*a7b0*/  VIADD R10, R10, UR5 ;  /* 0x000000050a0a7c36 */ /* 0x000fc80008000000 */
[----:B------:R-:W-:Y:S01]  /*a7c0*/  VIADD R11, R10, UR5 ;  /* 0x000000050a0b7c36 */ /* 0x000fe20008000000 */
[----:B----4-:R-:W-:Y:S02]  /*a7d0*/  PRMT R5, R30, 0x7632, R5 ;  /* 0x000076321e057816 */ /* 0x010fe40000000005 */
[----:B0-----:R-:W-:Y:S01]  /*a7e0*/  ISETP.LT.AND P6, PT, R12, UR4, !P0 ;  /* 0x000000040c007c0c */ /* 0x001fe2000c7c1270 */
[----:B------:R-:W0:Y:S01]  /*a7f0*/  LDCU UR4, c[0x0][0x39c] ;  /* 0x00007380ff0477ac */ /* 0x000e220008000800 */
[----:B------:R-:W-:Y:S01]  /*a800*/  VIADD R12, R0, 0x26 ;  /* 0x00000026000c7836 */ /* 0x000fe20000000000 */
[----:B------:R2:W-:Y:S01]  /*a810*/  @P4 STG.E.U16 desc[UR16][R6.64], R5 ;  /* 0x0000000506004986 */ /* 0x0005e2000c101510 */
[----:B------:R-:W-:-:S04]  /*a820*/  LEA R8, P4, R10, R2, 0x1 ;  /* 0x000000020a087211 */ /* 0x000fc800078808ff */
[----:B------:R-:W-:Y:S02]  /*a830*/  LEA.HI.X.SX32 R9, R10, R3, 0x1, P4 ;  /* 0x000000030a097211 */ /* 0x000fe400020f0eff */
[----:B------:R-:W-:-:S03]  /*a840*/  LEA R4, P4, R11, R2, 0x1 ;  /* 0x000000020b047211 */ /* 0x000fc600078808ff */
[----:B------:R4:W-:Y:S01]  /*a850*/  @P2 STG.E.U16 desc[UR16][R8.64], R32 ;  /* 0x0000002008002986 */ /* 0x0009e2000c101510 */
[----:B--2---:R-:W-:Y:S01]  /*a860*/  VIADD R6, R0, 0x21 ;  /* 0x0000002100067836 */ /* 0x004fe20000000000 */
[C---:B------:R-:W-:Y:S01]  /*a870*/  LEA.HI.X.SX32 R5, R11.reuse, R3, 0x1, P4 ;  /* 0x000000030b057211 */ /* 0x040fe200020f0eff */
[----:B------:R-:W-:Y:S01]  /*a880*/  VIADD R11, R11, UR5 ;  /* 0x000000050b0b7c36 */ /* 0x000fe20008000000 */
[----:B------:R-:W-:Y:S02]  /*a890*/  PRMT R7, R32, 0x7632, R7 ;  /* 0x0000763220077816 */ /* 0x000fe40000000007 */
[----:B-1----:R-:W-:Y:S01]  /*a8a0*/  ISETP.LT.AND P2, PT, R6, UR6, !P0 ;  /* 0x0000000606007c0c */ /* 0x002fe2000c741270 */
[----:B------:R-:W1:Y:S01]  /*a8b0*/  LDCU UR6, c[0x0][0x39c] ;  /* 0x00007380ff0677ac */ /* 0x000e620008000800 */
[C---:B------:R-:W-:Y:S01]  /*a8c0*/  VIADD R10, R11.reuse, UR5 ;  /* 0x000000050b0a7c36 */ /* 0x040fe20008000000 */
[----:B------:R2:W-:Y:S01]  /*a8d0*/  @P3 STG.E.U16 desc[UR16][R4.64], R7 ;  /* 0x0000000704003986 */ /* 0x0005e2000c101510 */
[----:B------:R-:W-:Y:S01]  /*a8e0*/  LEA R6, P3, R11, R2, 0x1 ;  /* 0x000000020b067211 */ /* 0x000fe200078608ff */
[----:B----4-:R-:W-:-:S02]  /*a8f0*/  VIADD R8, R0, 0x22 ;  /* 0x0000002200087836 */ /* 0x010fc40000000000 */
[C---:B------:R-:W-:Y:S01]  /*a900*/  VIADD R9, R0.reuse, 0x23 ;  /* 0x0000002300097836 */ /* 0x040fe20000000000 */
[-C--:B--2---:R-:W-:Y:S01]  /*a910*/  LEA.HI.X.SX32 R7, R11, R3.reuse, 0x1, P3 ;  /* 0x000000030b077211 */ /* 0x084fe200018f0eff */
[----:B------:R-:W-:Y:S01]  /*a920*/  VIADD R4, R0, 0x24 ;  /* 0x0000002400047836 */ /* 0x000fe20000000000 */
[----:B0-----:R-:W-:Y:S01]  /*a930*/  ISETP.LT.AND P3, PT, R8, UR4, !P0 ;  /* 0x0000000408007c0c */ /* 0x001fe2000c761270 */
[----:B------:R-:W0:Y:S01]  /*a940*/  LDCU UR4, c[0x0][0x39c] ;  /* 0x00007380ff0477ac */ /* 0x000e220008000800 */
[C---:B------:R-:W-:Y:S01]  /*a950*/  LEA R8, P4, R10.reuse, R2, 0x1 ;  /* 0x000000020a087211 */ /* 0x040fe200078808ff */
[----:B------:R-:W-:Y:S01]  /*a960*/  @P1 STG.E.U16 desc[UR16][R6.64], R34 ;  /* 0x0000002206001986 */ /* 0x000fe2000c101510 */
[----:B---3--:R-:W-:Y:S01]  /*a970*/  ISETP.LT.AND P1, PT, R9, UR7, !P0 ;  /* 0x0000000709007c0c */ /* 0x008fe2000c721270 */
[----:B------:R-:W2:Y:S01]  /*a980*/  LDCU UR7, c[0x0][0x39c] ;  /* 0x00007380ff0777ac */ /* 0x000ea20008000800 */
[C---:B------:R-:W-:Y:S01]  /*a990*/  LEA.HI.X.SX32 R9, R10.reuse, R3, 0x1, P4 ;  /* 0x000000030a097211 */ /* 0x040fe200020f0eff */
[----:B------:R-:W-:Y:S01]  /*a9a0*/  VIADD R10, R10, UR5 ;  /* 0x000000050a0a7c36 */ /* 0x000fe20008000000 */
[----:B------:R-:W-:-:S02]  /*a9b0*/  PRMT R5, R34, 0x7632, R5 ;  /* 0x0000763222057816 */ /* 0x000fc40000000005 */
[----:B-1----:R-:W-:Y:S01]  /*a9c0*/  ISETP.LT.AND P4, PT, R4, UR6, !P0 ;  /* 0x0000000604007c0c */ /* 0x002fe2000c781270 */
[C---:B------:R-:W-:Y:S01]  /*a9d0*/  VIADD R11, R10.reuse, UR5 ;  /* 0x000000050a0b7c36 */ /* 0x040fe20008000000 */
[----:B------:R-:W1:Y:S01]  /*a9e0*/  LDCU UR6, c[0x0][0x39c] ;  /* 0x00007380ff0677ac */ /* 0x000e620008000800 */
[----:B------:R3:W-:Y:S01]  /*a9f0*/  @P5 STG.E.U16 desc[UR16][R8.64], R5 ;  /* 0x0000000508005986 */ /* 0x0007e2000c101510 */
[----:B------:R-:W-:-:S04]  /*aa00*/  LEA R4, P5, R10, R2, 0x1 ;  /* 0x000000020a047211 */ /* 0x000fc800078a08ff */
[-C--:B---3--:R-:W-:Y:S01]  /*aa10*/  LEA.HI.X.SX32 R5, R10, R3.reuse, 0x1, P5 ;  /* 0x000000030a057211 */ /* 0x088fe200028f0eff */
[----:B------:R-:W-:Y:S01]  /*aa20*/  VIADD R10, R0, 0x25 ;  /* 0x00000025000a7836 */ /* 0x000fe20000000000 */
[CC--:B------:R-:W-:Y:S02]  /*aa30*/  LEA R6, P5, R11.reuse, R2.reuse, 0x1 ;  /* 0x000000020b067211 */ /* 0x0c0fe400078a08ff */
[----:B------:R-:W-:Y:S01]  /*aa40*/  PRMT R9, R36, 0x7632, R9 ;  /* 0x0000763224097816 */ /* 0x000fe20000000009 */
[----:B------:R3:W-:Y:S01]  /*aa50*/  @P6 STG.E.U16 desc[UR16][R4.64], R36 ;  /* 0x0000002404006986 */ /* 0x0007e2000c101510 */
[C---:B------:R-:W-:Y:S01]  /*aa60*/  LEA.HI.X.SX32 R7, R11.reuse, R3, 0x1, P5 ;  /* 0x000000030b077211 */ /* 0x040fe200028f0eff */
[----:B------:R-:W-:Y:S01]  /*aa70*/  VIADD R11, R11, UR5 ;  /* 0x000000050b0b7c36 */ /* 0x000fe20008000000 */
[----:B0-----:R-:W-:Y:S01]  /*aa80*/  ISETP.LT.AND P5, PT, R10, UR4, !P0 ;  /* 0x000000040a007c0c */ /* 0x001fe2000c7a1270 */
[----:B------:R-:W0:Y:S02]  /*aa90*/  LDCU UR4, c[0x0][0x39c] ;  /* 0x00007380ff0477ac */ /* 0x000e240008000800 */
[----:B------:R4:W-:Y:S01]  /*aaa0*/  @P2 STG.E.U16 desc[UR16][R6.64], R9 ;  /* 0x0000000906002986 */ /* 0x0009e2000c101510 */
[C---:B------:R-:W-:Y:S01]  /*aab0*/  LEA R8, P2, R11.reuse, R2, 0x1 ;  /* 0x000000020b087211 */ /* 0x040fe200078408ff */
[----:B------:R-:W-:-:S02]  /*aac0*/  VIADD R10, R11, UR5 ;  /* 0x000000050b0a7c36 */ /* 0x000fc40008000000 */
[----:B---3--:R-:W-:-:S03]  /*aad0*/  VIADD R5, R0, 0x27 ;  /* 0x0000002700057836 */ /* 0x008fc60000000000 */
[----:B------:R-:W-:Y:S02]  /*aae0*/  LEA R4, P6, R10, R2, 0x1 ;  /* 0x000000020a047211 */ /* 0x000fe400078c08ff */
[-C--:B----4-:R-:W-:Y:S01]  /*aaf0*/  LEA.HI.X.SX32 R9, R11, R3.reuse, 0x1, P2 ;  /* 0x000000030b097211 */ /* 0x090fe200010f0eff */
[----:B------:R-:W-:Y:S01]  /*ab00*/  VIADD R7, R0, 0x28 ;  /* 0x0000002800077836 */ /* 0x000fe20000000000 */
[----:B-1----:R-:W-:Y:S01]  /*ab10*/  ISETP.LT.AND P2, PT, R12, UR6, !P0 ;  /* 0x000000060c007c0c */ /* 0x002fe2000c741270 */
[----:B------:R-:W1:Y:S01]  /*ab20*/  LDCU UR6, c[0x0][0x39c] ;  /* 0x00007380ff0677ac */ /* 0x000e620008000800 */
[----:B------:R-:W-:Y:S01]  /*ab30*/  VIADD R12, R0, 0x2a ;  /* 0x0000002a000c7836 */ /* 0x000fe20000000000 */
[----:B------:R3:W-:Y:S01]  /*ab40*/  @P3 STG.E.U16 desc[UR16][R8.64], R38 ;  /* 0x0000002608003986 */ /* 0x0007e2000c101510 */
[----:B--2---:R-:W-:Y:S01]  /*ab50*/  ISETP.LT.AND P3, PT, R5, UR7, !P0 ;  /* 0x0000000705007c0c */ /* 0x004fe2000c761270 */
[----:B------:R-:W2:Y:S01]  /*ab60*/  LDCU UR7, c[0x0][0x39c] ;  /* 0x00007380ff0777ac */ /* 0x000ea20008000800 */
[C---:B------:R-:W-:Y:S01]  /*ab70*/  LEA.HI.X.SX32 R5, R10.reuse, R3, 0x1, P6 ;  /* 0x000000030a057211 */ /* 0x040fe200030f0eff */
[----:B------:R-:W-:-:S04]  /*ab80*/  VIADD R10, R10, UR5 ;  /* 0x000000050a0a7c36 */ /* 0x000fc80008000000 */
[C---:B------:R-:W-:Y:S01]  /*ab90*/  VIADD R11, R10.reuse, UR5 ;  /* 0x000000050a0b7c36 */ /* 0x040fe20008000000 */
[----:B------:R-:W-:Y:S02]  /*aba0*/  LEA R6, P6, R10, R2, 0x1 ;  /* 0x000000020a067211 */ /* 0x000fe400078c08ff */
[----:B---3--:R-:W-:-:S05]  /*abb0*/  PRMT R9, R38, 0x7632, R9 ;  /* 0x0000763226097816 */ /* 0x008fca0000000009 */
[----:B------:R3:W-:Y:S01]  /*abc0*/  @P1 STG.E.U16 desc[UR16][R4.64], R9 ;  /* 0x0000000904001986 */ /* 0x0007e2000c101510 */
[----:B0-----:R-:W-:Y:S01]  /*abd0*/  ISETP.LT.AND P1, PT, R7, UR4, !P0 ;  /* 0x0000000407007c0c */ /* 0x001fe2000c721270 */
[----:B------:R-:W0:Y:S01]  /*abe0*/  LDCU UR4, c[0x0][0x39c] ;  /* 0x00007380ff0477ac */ /* 0x000e220008000800 */
[----:B------:R-:W-:Y:S01]  /*abf0*/  LEA.HI.X.SX32 R7, R10, R3, 0x1, P6 ;  /* 0x000000030a077211 */ /* 0x000fe200030f0eff */
[----:B------:R-:W-:Y:S01]  /*ac00*/  VIADD R10, R0, 0x29 ;  /* 0x00000029000a7836 */ /* 0x000fe20000000000 */
[----:B------:R-:W-:-:S03]  /*ac10*/  LEA R8, P6, R11, R2, 0x1 ;  /* 0x000000020b087211 */ /* 0x000fc600078c08ff */
[----:B------:R-:W-:Y:S01]  /*ac20*/  @P4 STG.E.U16 desc[UR16][R6.64], R40 ;  /* 0x0000002806004986 */ /* 0x000fe2000c101510 */
[----:B-1----:R-:W-:Y:S01]  /*ac30*/  ISETP.LT.AND P4, PT, R10, UR6, !P0 ;  /* 0x000000060a007c0c */ /* 0x002fe2000c781270 */
[----:B------:R-:W1:Y:S01]  /*ac40*/  LDCU UR6, c[0x0][0x39c] ;  /* 0x00007380ff0677ac */ /* 0x000e620008000800 */
[C---:B---3--:R-:W-:Y:S01]  /*ac50*/  LEA.HI.X.SX32 R9, R11.reuse, R3, 0x1, P6 ;  /* 0x000000030b097211 */ /* 0x048fe200030f0eff */
[----:B------:R-:W-:Y:S01]  /*ac60*/  VIADD R11, R11, UR5 ;  /* 0x000000050b0b7c36 */ /* 0x000fe20008000000 */
[----:B------:R-:W-:-:S03]  /*ac70*/  PRMT R5, R40, 0x7632, R5 ;  /* 0x0000763228057816 */ /* 0x000fc60000000005 */
[C---:B------:R-:W-:Y:S02]  /*ac80*/  VIADD R10, R11.reuse, UR5 ;  /* 0x000000050b0a7c36 */ /* 0x040fe40008000000 */
[----:B------:R3:W-:Y:S01]  /*ac90*/  @P5 STG.E.U16 desc[UR16][R8.64], R5 ;  /* 0x0000000508005986 */ /* 0x0007e2000c101510 */
[CC--:B------:R-:W-:Y:S02]  /*aca0*/  LEA R4, P5, R11.reuse, R2.reuse, 0x1 ;  /* 0x000000020b047211 */ /* 0x0c0fe400078a08ff */
[----:B0-----:R-:W-:Y:S01]  /*acb0*/  ISETP.LT.AND P6, PT, R12, UR4, !P0 ;  /* 0x000000040c007c0c */ /* 0x001fe2000c7c1270 */
[----:B------:R-:W0:Y:S01]  /*acc0*/  LDCU UR4, c[0x0][0x39c] ;  /* 0x00007380ff0477ac */ /* 0x000e220008000800 */
[C---:B------:R-:W-:Y:S01]  /*acd0*/  VIADD R12, R0.reuse, 0x30 ;  /* 0x00000030000c7836 */ /* 0x040fe20000000000 */
[----:B---3--:R-:W-:Y:S01]  /*ace0*/  LEA.HI.X.SX32 R5, R11, R3, 0x1, P5 ;  /* 0x000000030b057211 */ /* 0x008fe200028f0eff */
[----:B------:R-:W-:Y:S01]  /*acf0*/  VIADD R8, R0, 0x2b ;  /* 0x0000002b00087836 */ /* 0x000fe20000000000 */
[----:B------:R-:W-:-:S02]  /*ad00*/  LEA R6, P5, R10, R2, 0x1 ;  /* 0x000000020a067211 */ /* 0x000fc400078a08ff */
[----:B------:R-:W-:Y:S01]  /*ad10*/  PRMT R9, R42, 0x7632, R9 ;  /* 0x000076322a097816 */ /* 0x000fe20000000009 */
[----:B------:R3:W-:Y:S01]  /*ad20*/  @P2 STG.E.U16 desc[UR16][R4.64], R42 ;  /* 0x0000002a04002986 */ /* 0x0007e2000c101510 */
[C---:B------:R-:W-:Y:S01]  /*ad30*/  LEA.HI.X.SX32 R7, R10.reuse, R3, 0x1, P5 ;  /* 0x000000030a077211 */ /* 0x040fe200028f0eff */
[----:B------:R-:W-:Y:S01]  /*ad40*/  VIADD R10, R10, UR5 ;  /* 0x000000050a0a7c36 */ /* 0x000fe20008000000 */
[----:B-1----:R-:W-:Y:S01]  /*ad50*/  ISETP.LT.AND P2, PT, R8, UR6, !P0 ;  /* 0x0000000608007c0c */ /* 0x002fe2000c741270 */
[----:B------:R-:W1:Y:S02]  /*ad60*/  LDCU UR6, c[0x0][0x39c] ;  /* 0x00007380ff0677ac */ /* 0x000e640008000800 */
[----:B------:R4:W-:Y:S01]  /*ad70*/  @P3 STG.E.U16 desc[UR16][R6.64], R9 ;  /* 0x0000000906003986 */ /* 0x0009e2000c101510 */
[C---:B------:R-:W-:Y:S01]  /*ad80*/  LEA R8, P3, R10.reuse, R2, 0x1 ;  /* 0x000000020a087211 */ /* 0x040fe200078608ff */
[----:B------:R-:W-:Y:S02]  /*ad90*/  VIADD R11, R10, UR5 ;  /* 0x000000050a0b7c36 */ /* 0x000fe40008000000 */
[----:B---3--:R-:W-:-:S02]  /*ada0*/  VIADD R4, R0, 0x2c ;  /* 0x0000002c00047836 */ /* 0x008fc40000000000 */
[----:B------:R-:W-:Y:S01]  /*adb0*/  VIADD R5, R0, 0x2d ;  /* 0x0000002d00057836 */ /* 0x000fe20000000000 */
[-C--:B----4-:R-:W-:Y:S01]  /*adc0*/  LEA.HI.X.SX32 R9, R10, R3.reuse, 0x1, P3 ;  /* 0x000000030a097211 */ /* 0x090fe200018f0eff */
[----:B------:R-:W-:Y:S01]  /*add0*/  VIADD R6, R0, 0x2e ;  /* 0x0000002e00067836 */ /* 0x000fe20000000000 */
[----:B0-----:R-:W-:Y:S01]  /*ade0*/  ISETP.LT.AND P3, PT, R4, UR4, !P0 ;  /* 0x0000000404007c0c */ /* 0x001fe2000c761270 */
[----:B------:R-:W0:Y:S01]  /*adf0*/  LDCU UR4, c[0x0][0x39c] ;  /* 0x00007380ff0477ac */ /* 0x000e220008000800 */
[----:B------:R-:W-:Y:S01]  /*ae00*/  LEA R4, P5, R11, R2, 0x1 ;  /* 0x000000020b047211 */ /* 0x000fe200078a08ff */
[----:B------:R-:W-:Y:S01]  /*ae10*/  @P1 STG.E.U16 desc[UR16][R8.64], R44 ;  /* 0x0000002c08001986 */ /* 0x000fe2000c101510 */
[----:B--2---:R-:W-:Y:S01]  /*ae20*/  ISETP.LT.AND P1, PT, R5, UR7, !P0 ;  /* 0x0000000705007c0c */ /* 0x004fe2000c721270 */
        /* <DEDUP_REMOVED lines=11> */
[-C--:B------:R-:W-:Y:S02]  /*aee0*/  LEA R8, P4, R10, R2.reuse, 0x1 ;  /* 0x000000020a087211 */ /* 0x080fe400078808ff */
        /* <DEDUP_REMOVED lines=38> */
[-C--:B------:R-:W-:Y:S02]  /*b150*/  LEA R6, P4, R10, R2.reuse, 0x1 ;  /* 0x000000020a067211 */ /* 0x080fe400078808ff */
[----:B0-----:R-:W-:Y:S01]  /*b160*/  ISETP.LT.AND P6, PT, R12, UR4, !P0 ;  /* 0x000000040c007c0c */ /* 0x001fe2000c7c1270 */
[----:B------:R-:W0:Y:S01]  /*b170*/  LDCU UR4, c[0x0][0x39c] ;  /* 0x00007380ff0477ac */ /* 0x000e220008000800 */
[----:B------:R-:W-:Y:S01]  /*b180*/  VIADD R12, R0, 0x3a ;  /* 0x0000003a000c7836 */ /* 0x000fe20000000000 */
        /* <DEDUP_REMOVED lines=13> */
[C---:B------:R-:W-:Y:S01]  /*b260*/  VIADD R7, R0.reuse, 0x37 ;  /* 0x0000003700077836 */ /* 0x040fe20000000000 */
[-C--:B----4-:R-:W-:Y:S01]  /*b270*/  LEA.HI.X.SX32 R5, R11, R3.reuse, 0x1, P3 ;  /* 0x000000030b057211 */ /* 0x090fe200018f0eff */
[----:B------:R-:W-:Y:S01]  /*b280*/  VIADD R8, R0, 0x38 ;  /* 0x0000003800087836 */ /* 0x000fe20000000000 */
[----:B0-----:R-:W-:Y:S01]  /*b290*/  ISETP.LT.AND P3, PT, R6, UR4, !P0 ;  /* 0x0000000406007c0c */ /* 0x001fe2000c761270 */
[----:B------:R-:W0:Y:S01]  /*b2a0*/  LDCU UR4, c[0x0][0x39c] ;  /* 0x00007380ff0477ac */ /* 0x000e220008000800 */
[C---:B------:R-:W-:Y:S01]  /*b2b0*/  LEA R6, P4, R10.reuse, R2, 0x1 ;  /* 0x000000020a067211 */ /* 0x040fe200078808ff */
[----:B------:R3:W-:Y:S01]  /*b2c0*/  @P1 STG.E.U16 desc[UR16][R4.64], R54 ;  /* 0x0000003604001986 */ /* 0x0007e2000c101510 */
[----:B--2---:R-:W-:Y:S01]  /*b2d0*/  ISETP.LT.AND P1, PT, R7, UR7, !P0 ;  /* 0x0000000707007c0c */ /* 0x004fe2000c721270 */
[----:B------:R-:W2:Y:S01]  /*b2e0*/  LDCU UR7, c[0x0][0x39c] ;  /* 0x00007380ff0777ac */ /* 0x000ea20008000800 */
[C---:B------:R-:W-:Y:S01]  /*b2f0*/  LEA.HI.X.SX32 R7, R10.reuse, R3, 0x1, P4 ;  /* 0x000000030a077211 */ /* 0x040fe200020f0eff */
[----:B------:R-:W-:Y:S01]  /*b300*/  VIADD R10, R10, UR5 ;  /* 0x000000050a0a7c36 */ /* 0x000fe20008000000 */
[----:B-1----:R-:W-:Y:S01]  /*b310*/  ISETP.LT.AND P4, PT, R8, UR6, !P0 ;  /* 0x0000000608007c0c */ /* 0x002fe2000c781270 */
[----:B------:R-:W1:Y:S02]  /*b320*/  LDCU UR6, c[0x0][0x39c] ;  /* 0x00007380ff0677ac */ /* 0x000e640008000800 */
[----:B------:R-:W-:Y:S01]  /*b330*/  VIADD R11, R10, UR5 ;  /* 0x000000050a0b7c36 */ /* 0x000fe20008000000 */
[----:B---3--:R-:W-:-:S05]  /*b340*/  PRMT R5, R54, 0x7632, R5 ;  /* 0x0000763236057816 */ /* 0x008fca0000000005 */
[----:B------:R3:W-:Y:S01]  /*b350*/  @P5 STG.E.U16 desc[UR16][R6.64], R5 ;  /* 0x0000000506005986 */ /* 0x0007e2000c101510 */
[----:B------:R-:W-:-:S04]  /*b360*/  LEA R8, P5, R10, R2, 0x1 ;  /* 0x000000020a087211 */ /* 0x000fc800078a08ff */
[----:B------:R-:W-:Y:S01]  /*b370*/  LEA.HI.X.SX32 R9, R10, R3, 0x1, P5 ;  /* 0x000000030a097211 */ /* 0x000fe200028f0eff */
[----:B------:R-:W-:Y:S01]  /*b380*/  VIADD R10, R0, 0x39 ;  /* 0x00000039000a7836 */ /* 0x000fe20000000000 */
[----:B------:R-:W-:-:S03]  /*b390*/  LEA R4, P5, R11, R2, 0x1 ;  /* 0x000000020b047211 */ /* 0x000fc600078a08ff */
[----:B------:R4:W-:Y:S01]  /*b3a0*/  @P6 STG.E.U16 desc[UR16][R8.64], R56 ;  /* 0x0000003808006986 */ /* 0x0009e2000c101510 */
[----:B---3--:R-:W-:Y:S02]  /*b3b0*/  PRMT R7, R56, 0x7632, R7 ;  /* 0x0000763238077816 */ /* 0x008fe40000000007 */
        /* <DEDUP_REMOVED lines=9> */
[-C--:B---3--:R-:W-:Y:S01]  /*b450*/  LEA.HI.X.SX32 R7, R11, R3.reuse, 0x1, P2 ;  /* 0x000000030b077211 */ /* 0x088fe200010f0eff */
        /* <DEDUP_REMOVED lines=21> */
[C---:B---3--:R-:W-:Y:S01]  /*b5b0*/  LEA.HI.X.SX32 R7, R11.reuse, R3, 0x1, P6 ;  /* 0x000000030b077211 */ /* 0x048fe200030f0eff */
[----:B------:R-:W-:-:S04]  /*b5c0*/  VIADD R11, R11, UR5 ;  /* 0x000000050b0b7c36 */ /* 0x000fc80008000000 */
[C---:B------:R-:W-:Y:S01]  /*b5d0*/  VIADD R10, R11.reuse, UR5 ;  /* 0x000000050b0a7c36 */ /* 0x040fe20008000000 */
        /* <DEDUP_REMOVED lines=9> */
[----:B---3--:R-:W-:Y:S01]  /*b670*/  VIADD R6, R0, 0x3f ;  /* 0x0000003f00067836 */ /* 0x008fe20000000000 */
        /* <DEDUP_REMOVED lines=9> */
[----:B------:R-:W-:Y:S01]  /*b710*/  VIADD R9, R0, 0x41 ;  /* 0x0000004100097836 */ /* 0x000fe20000000000 */
[-C--:B---3--:R-:W-:Y:S01]  /*b720*/  LEA.HI.X.SX32 R7, R10, R3.reuse, 0x1, P3 ;  /* 0x000000030a077211 */ /* 0x088fe200018f0eff */
        /* <DEDUP_REMOVED lines=224> */
[-C--:B---3--:R-:W-:Y:S01]  /*c530*/  LEA.HI.X.SX32 R7, R11, R3.reuse, 0x1, P3 ;  /* 0x000000030b077211 */ /* 0x088fe200018f0eff */
        /* <DEDUP_REMOVED lines=73> */
[----:B------:R-:W-:-:S03]  /*c9d0*/  VIADD R5, R0, 0x69 ;  /* 0x0000006900057836 */ /* 0x000fc60000000000 */
[----:B0-----:R-:W-:Y:S01]  /*c9e0*/  ISETP.LT.AND P5, PT, R4, UR4, !P0 ;  /* 0x0000000404007c0c */ /* 0x001fe2000c7a1270 */
[----:B----4-:R-:W-:Y:S01]  /*c9f0*/  VIADD R6, R0, 0x6a ;  /* 0x0000006a00067836 */ /* 0x010fe20000000000 */
[-C--:B------:R-:W-:Y:S01]  /*ca00*/  LEA.HI.X.SX32 R9, R10, R3.reuse, 0x1, P3 ;  /* 0x000000030a097211 */ /* 0x080fe200018f0eff */
[----:B------:R-:W0:Y:S01]  /*ca10*/  LDCU UR4, c[0x0][0x39c] ;  /* 0x00007380ff0477ac */ /* 0x000e220008000800 */
[-C--:B------:R-:W-:Y:S02]  /*ca20*/  LEA R4, P3, R11, R2.reuse, 0x1 ;  /* 0x000000020b047211 */ /* 0x080fe400078608ff */
[----:B------:R-:W-:Y:S01]  /*ca30*/  PRMT R7, R104, 0x7632, R7 ;  /* 0x0000763268077816 */ /* 0x000fe20000000007 */
[----:B------:R-:W-:Y:S01]  /*ca40*/  @P1 STG.E.U16 desc[UR16][R8.64], R104 ;  /* 0x0000006808001986 */ /* 0x000fe2000c101510 */
[----:B--2---:R-:W-:Y:S01]  /*ca50*/  ISETP.LT.AND P1, PT, R5, UR7, !P0 ;  /* 0x0000000705007c0c */ /* 0x004fe2000c721270 */
[----:B------:R-:W2:Y:S01]  /*ca60*/  LDCU UR7, c[0x0][0x39c] ;  /* 0x00007380ff0777ac */ /* 0x000ea20008000800 */
[C---:B------:R-:W-:Y:S01]  /*ca70*/  LEA.HI.X.SX32 R5, R11.reuse, R3, 0x1, P3 ;  /* 0x000000030b057211 */ /* 0x040fe200018f0eff */
[----:B------:R-:W-:Y:S01]  /*ca80*/  VIADD R11, R11, UR5 ;  /* 0x000000050b0b7c36 */ /* 0x000fe20008000000 */
[----:B-1----:R-:W-:Y:S01]  /*ca90*/  ISETP.LT.AND P3, PT, R6, UR6, !P0 ;  /* 0x0000000606007c0c */ /* 0x002fe2000c761270 */
[----:B------:R-:W1:Y:S02]  /*caa0*/  LDCU UR6, c[0x0][0x39c] ;  /* 0x00007380ff0677ac */ /* 0x000e640008000800 */
[----:B------:R3:W-:Y:S01]  /*cab0*/  @P4 STG.E.U16 desc[UR16][R4.64], R7 ;  /* 0x0000000704004986 */ /* 0x0007e2000c101510 */
[C---:B------:R-:W-:Y:S01]  /*cac0*/  LEA R6, P4, R11.reuse, R2, 0x1 ;  /* 0x000000020b067211 */ /* 0x040fe200078808ff */
[----:B------:R-:W-:-:S03]  /*cad0*/  VIADD R10, R11, UR5 ;  /* 0x000000050b0a7c36 */ /* 0x000fc60008000000 */
        /* <DEDUP_REMOVED lines=42> */
[----:B----4-:R-:W-:-:S04]  /*cd80*/  LEA R8, P6, R11, R2, 0x1 ;  /* 0x000000020b087211 */ /* 0x010fc800078c08ff */
[CC--:B------:R-:W-:Y:S01]  /*cd90*/  LEA.HI.X.SX32 R9, R11.reuse, R3.reuse, 0x1, P6 ;  /* 0x000000030b097211 */ /* 0x0c0fe200030f0eff */
[----:B------:R-:W-:Y:S01]  /*cda0*/  VIADD R11, R11, UR5 ;  /* 0x000000050b0b7c36 */ /* 0x000fe20008000000 */
[----:B---3--:R-:W-:Y:S01]  /*cdb0*/  LEA.HI.X.SX32 R7, R10, R3, 0x1, P4 ;  /* 0x000000030a077211 */ /* 0x008fe200020f0eff */
[----:B------:R-:W-:Y:S01]  /*cdc0*/  VIADD R4, R0, 0x71 ;  /* 0x0000007100047836 */ /* 0x000fe20000000000 */
[----:B0-----:R-:W-:Y:S01]  /*cdd0*/  ISETP.LT.AND P4, PT, R12, UR4, !P0 ;  /* 0x000000040c007c0c */ /* 0x001fe2000c781270 */
[----:B------:R-:W0:Y:S01]  /*cde0*/  LDCU UR4, c[0x0][0x39c] ;  /* 0x00007380ff0477ac */ /* 0x000e220008000800 */
[----:B------:R-:W-:Y:S01]  /*cdf0*/  PRMT R5, R112, 0x7632, R5 ;  /* 0x0000763270057816 */ /* 0x000fe20000000005 */
[----:B------:R3:W-:Y:S01]  /*ce00*/  @P2 STG.E.U16 desc[UR16][R6.64], R112 ;  /* 0x0000007006002986 */ /* 0x0007e2000c101510 */
[----:B-1----:R-:W-:Y:S01]  /*ce10*/  ISETP.LT.AND P2, PT, R4, UR6, !P0 ;  /* 0x0000000604007c0c */ /* 0x002fe2000c741270 */
[----:B------:R-:W1:Y:S01]  /*ce20*/  LDCU UR6, c[0x0][0x39c] ;  /* 0x00007380ff0677ac */ /* 0x000e620008000800 */
[C---:B------:R-:W-:Y:S01]  /*ce30*/  VIADD R10, R11.reuse, UR5 ;  /* 0x000000050b0a7c36 */ /* 0x040fe20008000000 */
[----:B------:R4:W-:Y:S01]  /*ce40*/  @P5 STG.E.U16 desc[UR16][R8.64], R5 ;  /* 0x0000000508005986 */ /* 0x0009e2000c101510 */
[----:B------:R-:W-:Y:S01]  /*ce50*/  LEA R4, P5, R11, R2, 0x1 ;  /* 0x000000020b047211 */ /* 0x000fe200078a08ff */
[----:B------:R-:W-:-:S02]  /*ce60*/  VIADD R12, R0, 0x76 ;  /* 0x00000076000c7836 */ /* 0x000fc40000000000 */
[C---:B---3--:R-:W-:Y:S02]  /*ce70*/  VIADD R6, R0.reuse, 0x72 ;  /* 0x0000007200067836 */ /* 0x048fe40000000000 */
        /* <DEDUP_REMOVED lines=21> */
[----:B0-----:R-:W-:Y:S01]  /*cfd0*/  ISETP.LT.AND P4, PT, R10, UR4, !P0 ;  /* 0x000000040a007c0c */ /* 0x001fe2000c781270 */
[----:B------:R-:W0:Y:S01]  /*cfe0*/  LDCU UR4, c[0x0][0x39c] ;  /* 0x00007380ff0477ac */ /* 0x000e220008000800 */
[----:B---3--:R-:W-:Y:S02]  /*cff0*/  PRMT R7, R116, 0x7632, R7 ;  /* 0x0000763274077816 */ /* 0x008fe40000000007 */
[C---:B------:R-:W-:Y:S01]  /*d000*/  LEA.HI.X.SX32 R5, R11.reuse, R3, 0x1, P3 ;  /* 0x000000030b057211 */ /* 0x040fe200018f0eff */
[----:B------:R-:W-:Y:S01]  /*d010*/  VIADD R11, R11, UR5 ;  /* 0x000000050b0b7c36 */ /* 0x000fe20008000000 */
[----:B-1----:R-:W-:Y:S01]  /*d020*/  ISETP.LT.AND P3, PT, R12, UR6, !P0 ;  /* 0x000000060c007c0c */ /* 0x002fe2000c761270 */
[----:B------:R-:W1:Y:S01]  /*d030*/  LDCU UR6, c[0x0][0x39c] ;  /* 0x00007380ff0677ac */ /* 0x000e620008000800 */
[----:B------:R-:W-:Y:S01]  /*d040*/  VIADD R12, R0, 0x7d ;  /* 0x0000007d000c7836 */ /* 0x000fe20000000000 */
[----:B------:R3:W-:Y:S01]  /*d050*/  @P2 STG.E.U16 desc[UR16][R4.64], R7 ;  /* 0x0000000704002986 */ /* 0x0007e2000c101510 */
[C---:B------:R-:W-:Y:S01]  /*d060*/  LEA R6, P2, R11.reuse, R2, 0x1 ;  /* 0x000000020b067211 */ /* 0x040fe200078408ff */
[----:B------:R-:W-:-:S02]  /*d070*/  VIADD R10, R11, UR5 ;  /* 0x000000050b0a7c36 */ /* 0x000fc40008000000 */
[C---:B----4-:R-:W-:Y:S01]  /*d080*/  VIADD R9, R0.reuse, 0x77 ;  /* 0x0000007700097836 */ /* 0x050fe20000000000 */
[-C--:B---3--:R-:W-:Y:S01]  /*d090*/  LEA.HI.X.SX32 R7, R11, R3.reuse, 0x1, P2 ;  /* 0x000000030b077211 */ /* 0x088fe200010f0eff */
[----:B------:R-:W-:Y:S01]  /*d0a0*/  VIADD R4, R0, 0x78 ;  /* 0x0000007800047836 */ /* 0x000fe20000000000 */
[-C--:B------:R-:W-:Y:S02]  /*d0b0*/  LEA R8, P2, R10, R2.reuse, 0x1 ;  /* 0x000000020a087211 */ /* 0x080fe400078408ff */
[----:B------:R-:W-:Y:S01]  /*d0c0*/  PRMT R5, R118, 0x7632, R5 ;  /* 0x0000763276057816 */ /* 0x000fe20000000005 */
[----:B------:R-:W-:Y:S01]  /*d0d0*/  @P6 STG.E.U16 desc[UR16][R6.64], R118 ;  /* 0x0000007606006986 */ /* 0x000fe2000c101510 */
[----:B--2---:R-:W-:Y:S01]  /*d0e0*/  ISETP.LT.AND P6, PT, R9, UR7, !P0 ;  /* 0x0000000709007c0c */ /* 0x004fe2000c7c1270 */
[----:B------:R-:W2:Y:S01]  /*d0f0*/  LDCU UR7, c[0x0][0x39c] ;  /* 0x00007380ff0777ac */ /* 0x000ea20008000800 */
[C---:B------:R-:W-:Y:S01]  /*d100*/  LEA.HI.X.SX32 R9, R10.reuse, R3, 0x1, P2 ;  /* 0x000000030a097211 */ /* 0x040fe200010f0eff */
[----:B------:R-:W-:Y:S01]  /*d110*/  VIADD R10, R10, UR5 ;  /* 0x000000050a0a7c36 */ /* 0x000fe20008000000 */
[----:B0-----:R-:W-:Y:S01]  /*d120*/  ISETP.LT.AND P2, PT, R4, UR4, !P0 ;  /* 0x0000000404007c0c */ /* 0x001fe2000c741270 */
[----:B------:R-:W0:Y:S02]  /*d130*/  LDCU UR4, c[0x0][0x39c] ;  /* 0x00007380ff0477ac */ /* 0x000e240008000800 */
[----:B------:R3:W-:Y:S01]  /*d140*/  @P1 STG.E.U16 desc[UR16][R8.64], R5 ;  /* 0x0000000508001986 */ /* 0x0007e2000c101510 */
[C---:B------:R-:W-:Y:S01]  /*d150*/  LEA R4, P1, R10.reuse, R2, 0x1 ;  /* 0x000000020a047211 */ /* 0x040fe200078208ff */
[----:B------:R-:W-:-:S03]  /*d160*/  VIADD R11, R10, UR5 ;  /* 0x000000050a0b7c36 */ /* 0x000fc60008000000 */
[-C--:B---3--:R-:W-:Y:S01]  /*d170*/  LEA.HI.X.SX32 R5, R10, R3.reuse, 0x1, P1 ;  /* 0x000000030a057211 */ /* 0x088fe200008f0eff */
[C---:B------:R-:W-:Y:S01]  /*d180*/  VIADD R10, R0.reuse, 0x79 ;  /* 0x00000079000a7836 */ /* 0x040fe20000000000 */
[C---:B------:R-:W-:Y:S01]  /*d190*/  LEA R6, P1, R11.reuse, R2, 0x1 ;  /* 0x000000020b067211 */ /* 0x040fe200078208ff */
[----:B------:R-:W-:Y:S02]  /*d1a0*/  VIADD R9, R0, 0x7a ;  /* 0x0000007a00097836 */ /* 0x000fe40000000000 */
[----:B------:R3:W-:Y:S01]  /*d1b0*/  @P5 STG.E.U16 desc[UR16][R4.64], R120 ;  /* 0x0000007804005986 */ /* 0x0007e2000c101510 */
[C---:B------:R-:W-:Y:S01]  /*d1c0*/  LEA.HI.X.SX32 R7, R11.reuse, R3, 0x1, P1 ;  /* 0x000000030b077211 */ /* 0x040fe200008f0eff */
[----:B------:R-:W-:Y:S01]  /*d1d0*/  VIADD R11, R11, UR5 ;  /* 0x000000050b0b7c36 */ /* 0x000fe20008000000 */
[----:B-1----:R-:W-:Y:S01]  /*d1e0*/  ISETP.LT.AND P1, PT, R10, UR6, !P0 ;  /* 0x000000060a007c0c */ /* 0x002fe2000c721270 */
[----:B------:R-:W-:Y:S01]  /*d1f0*/  VIADD R10, R0, 0x7b ;  /* 0x0000007b000a7836 */ /* 0x000fe20000000000 */
[----:B0-----:R-:W-:Y:S01]  /*d200*/  ISETP.LT.AND P5, PT, R9, UR4, !P0 ;  /* 0x0000000409007c0c */ /* 0x001fe2000c7a1270 */
[----:B------:R-:W0:Y:S01]  /*d210*/  LDCU UR4, c[0x0][0x39c] ;  /* 0x00007380ff0477ac */ /* 0x000e220008000800 */
[----:B------:R-:W1:Y:S01]  /*d220*/  LDCU UR6, c[0x0][0x39c] ;  /* 0x00007380ff0677ac */ /* 0x000e620008000800 */
[----:B---3--:R-:W-:-:S05]  /*d230*/  PRMT R5, R120, 0x7632, R5 ;  /* 0x0000763278057816 */ /* 0x008fca0000000005 */
[----:B------:R3:W-:Y:S01]  /*d240*/  @P4 STG.E.U16 desc[UR16][R6.64], R5 ;  /* 0x0000000506004986 */ /* 0x0007e2000c101510 */
[----:B------:R-:W-:-:S04]  /*d250*/  LEA R8, P4, R11, R2, 0x1 ;  /* 0x000000020b087211 */ /* 0x000fc800078808ff */
[C---:B------:R-:W-:Y:S01]  /*d260*/  LEA.HI.X.SX32 R9, R11.reuse, R3, 0x1, P4 ;  /* 0x000000030b097211 */ /* 0x040fe200020f0eff */
[----:B------:R-:W-:Y:S01]  /*d270*/  VIADD R11, R11, UR5 ;  /* 0x000000050b0b7c36 */ /* 0x000fe20008000000 */
[----:B--2---:R-:W-:-:S03]  /*d280*/  ISETP.LT.AND P4, PT, R10, UR7, !P0 ;  /* 0x000000070a007c0c */ /* 0x004fc6000c781270 */
[----:B------:R2:W-:Y:S01]  /*d290*/  @P3 STG.E.U16 desc[UR16][R8.64], R122 ;  /* 0x0000007a08003986 */ /* 0x0005e2000c101510 */
[C---:B------:R-:W-:Y:S01]  /*d2a0*/  LEA R4, P3, R11.reuse, R2, 0x1 ;  /* 0x000000020b047211 */ /* 0x040fe200078608ff */
[----:B------:R-:W-:-:S03]  /*d2b0*/  VIADD R10, R11, UR5 ;  /* 0x000000050b0a7c36 */ /* 0x000fc60008000000 */
[----:B---3--:R-:W-:Y:S01]  /*d2c0*/  LEA.HI.X.SX32 R5, R11, R3, 0x1, P3 ;  /* 0x000000030b057211 */ /* 0x008fe200018f0eff */
[----:B------:R-:W-:Y:S01]  /*d2d0*/  VIADD R11, R0, 0x7c ;  /* 0x0000007c000b7836 */ /* 0x000fe20000000000 */
[----:B------:R-:W-:Y:S01]  /*d2e0*/  LEA R6, P3, R10, R2, 0x1 ;  /* 0x000000020a067211 */ /* 0x000fe200078608ff */
[----:B------:R-:W-:-:S03]  /*d2f0*/  VIADD R0, R0, 0x7f ;  /* 0x0000007f00007836 */ /* 0x000fc60000000000 */
[C---:B------:R-:W-:Y:S01]  /*d300*/  LEA.HI.X.SX32 R7, R10.reuse, R3, 0x1, P3 ;  /* 0x000000030a077211 */ /* 0x040fe200018f0eff */
[----:B------:R-:W-:Y:S01]  /*d310*/  VIADD R10, R10, UR5 ;  /* 0x000000050a0a7c36 */ /* 0x000fe20008000000 */
[----:B--2---:R-:W-:Y:S02]  /*d320*/  PRMT R9, R122, 0x7632, R9 ;  /* 0x000076327a097816 */ /* 0x004fe40000000009 */
[----:B0-----:R-:W-:Y:S01]  /*d330*/  ISETP.LT.AND P3, PT, R11, UR4, !P0 ;  /* 0x000000040b007c0c */ /* 0x001fe2000c761270 */
[C---:B------:R-:W-:Y:S01]  /*d340*/  VIADD R11, R10.reuse, UR5 ;  /* 0x000000050a0b7c36 */ /* 0x040fe20008000000 */
[----:B------:R-:W0:Y:S01]  /*d350*/  LDCU UR4, c[0x0][0x39c] ;  /* 0x00007380ff0477ac */ /* 0x000e220008000800 */
[----:B------:R2:W-:Y:S04]  /*d360*/  @P6 STG.E.U16 desc[UR16][R4.64], R9 ;  /* 0x0000000904006986 */ /* 0x0005e8000c101510 */
[----:B------:R3:W-:Y:S01]  /*d370*/  @P2 STG.E.U16 desc[UR16][R6.64], R124 ;  /* 0x0000007c06002986 */ /* 0x0007e2000c101510 */
[----:B------:R-:W-:-:S04]  /*d380*/  LEA R8, P2, R10, R2, 0x1 ;  /* 0x000000020a087211 */ /* 0x000fc800078408ff */
[----:B--2---:R-:W-:Y:S01]  /*d390*/  LEA.HI.X.SX32 R9, R10, R3, 0x1, P2 ;  /* 0x000000030a097211 */ /* 0x004fe200010f0eff */
[C---:B------:R-:W-:Y:S01]  /*d3a0*/  VIADD R10, R11.reuse, UR5 ;  /* 0x000000050b0a7c36 */ /* 0x040fe20008000000 */
[----:B------:R-:W-:Y:S02]  /*d3b0*/  PRMT R5, R124, 0x7632, R5 ;  /* 0x000076327c057816 */ /* 0x000fe40000000005 */
[----:B-1----:R-:W-:Y:S01]  /*d3c0*/  ISETP.LT.AND P2, PT, R12, UR6, !P0 ;  /* 0x000000060c007c0c */ /* 0x002fe2000c741270 */
[C---:B------:R-:W-:Y:S01]  /*d3d0*/  VIADD R13, R10.reuse, UR5 ;  /* 0x000000050a0d7c36 */ /* 0x040fe20008000000 */
[----:B------:R-:W1:Y:S01]  /*d3e0*/  LDCU UR6, c[0x0][0x39c] ;  /* 0x00007380ff0677ac */ /* 0x000e620008000800 */
[----:B------:R2:W-:Y:S01]  /*d3f0*/  @P1 STG.E.U16 desc[UR16][R8.64], R5 ;  /* 0x0000000508001986 */ /* 0x0005e2000c101510 */
[-C--:B------:R-:W-:Y:S01]  /*d400*/  LEA R4, P1, R11, R2.reuse, 0x1 ;  /* 0x000000020b047211 */ /* 0x080fe200078208ff */
[----:B------:R-:W-:Y:S01]  /*d410*/  VIADD R14, R13, UR5 ;  /* 0x000000050d0e7c36 */ /* 0x000fe20008000000 */
[----:B---3--:R-:W-:-:S03]  /*d420*/  LEA R6, P6, R10, R2, 0x1 ;  /* 0x000000020a067211 */ /* 0x008fc600078c08ff */
[----:B------:R-:W-:Y:S01]  /*d430*/  VIADD R15, R14, UR5 ;  /* 0x000000050e0f7c36 */ /* 0x000fe20008000000 */
[-C--:B------:R-:W-:Y:S02]  /*d440*/  LEA.HI.X.SX32 R7, R10, R3.reuse, 0x1, P6 ;  /* 0x000000030a077211 */ /* 0x080fe400030f0eff */
[-C--:B------:R-:W-:Y:S01]  /*d450*/  LEA R12, P6, R14, R2.reuse, 0x1 ;  /* 0x000000020e0c7211 */ /* 0x080fe200078c08ff */
[----:B------:R-:W-:Y:S01]  /*d460*/  VIADD R16, R15, UR5 ;  /* 0x000000050f107c36 */ /* 0x000fe20008000000 */
[----:B--2---:R-:W-:Y:S02]  /*d470*/  LEA.HI.X.SX32 R5, R11, R3, 0x1, P1 ;  /* 0x000000030b057211 */ /* 0x004fe400008f0eff */
[----:B------:R-:W-:-:S03]  /*d480*/  LEA R10, P1, R13, R2, 0x1 ;  /* 0x000000020d0a7211 */ /* 0x000fc600078208ff */
[----:B------:R2:W-:Y:S01]  /*d490*/  @P5 STG.E.U16 desc[UR16][R4.64], R126 ;  /* 0x0000007e04005986 */ /* 0x0005e2000c101510 */
[-C--:B------:R-:W-:Y:S02]  /*d4a0*/  LEA.HI.X.SX32 R11, R13, R3.reuse, 0x1, P1 ;  /* 0x000000030d0b7211 */ /* 0x080fe400008f0eff */
[-C--:B------:R-:W-:Y:S02]  /*d4b0*/  LEA.HI.X.SX32 R13, R14, R3.reuse, 0x1, P6 ;  /* 0x000000030e0d7211 */ /* 0x080fe400030f0eff */
[----:B------:R-:W-:Y:S02]  /*d4c0*/  LEA R8, P6, R16, R2, 0x1 ;  /* 0x0000000210087211 */ /* 0x000fe400078c08ff */
[----:B0-----:R-:W-:Y:S02]  /*d4d0*/  ISETP.LT.AND P1, PT, R17, UR4, !P0 ;  /* 0x0000000411007c0c */ /* 0x001fe4000c721270 */
[----:B-1----:R-:W-:Y:S02]  /*d4e0*/  ISETP.LT.AND P0, PT, R0, UR6, !P0 ;  /* 0x0000000600007c0c */ /* 0x002fe4000c701270 */
[----:B------:R-:W-:-:S02]  /*d4f0*/  LEA.HI.X.SX32 R9, R16, R3, 0x1, P6 ;  /* 0x0000000310097211 */ /* 0x000fc400030f0eff */
[----:B------:R-:W-:Y:S02]  /*d500*/  PRMT R0, R126, 0x7632, R0 ;  /* 0x000076327e007816 */ /* 0x000fe40000000000 */
[C---:B------:R-:W-:Y:S02]  /*d510*/  LEA R2, P6, R15.reuse, R2, 0x1 ;  /* 0x000000020f027211 */ /* 0x040fe400078c08ff */
[----:B--2---:R-:W-:Y:S01]  /*d520*/  PRMT R5, R128, 0x7632, R5 ;  /* 0x0000763280057816 */ /* 0x004fe20000000005 */
[----:B------:R0:W-:Y:S01]  /*d530*/  @P4 STG.E.U16 desc[UR16][R6.64], R0 ;  /* 0x0000000006004986 */ /* 0x0001e2000c101510 */
[----:B------:R-:W-:-:S03]  /*d540*/  LEA.HI.X.SX32 R3, R15, R3, 0x1, P6 ;  /* 0x000000030f037211 */ /* 0x000fc600030f0eff */
[----:B------:R1:W-:Y:S04]  /*d550*/  @P3 STG.E.U16 desc[UR16][R10.64], R128 ;  /* 0x000000800a003986 */ /* 0x0003e8000c101510 */
[----:B------:R1:W-:Y:S01]  /*d560*/  @P2 STG.E.U16 desc[UR16][R12.64], R5 ;  /* 0x000000050c002986 */ /* 0x0003e2000c101510 */
[----:B0-----:R-:W-:-:S03]  /*d570*/  PRMT R7, R130, 0x7632, R7 ;  /* 0x0000763282077816 */ /* 0x001fc60000000007 */
[----:B------:R1:W-:Y:S04]  /*d580*/  @P1 STG.E.U16 desc[UR16][R2.64], R130 ;  /* 0x0000008202001986 */ /* 0x0003e8000c101510 */
[----:B------:R1:W-:Y:S01]  /*d590*/  @P0 STG.E.U16 desc[UR16][R8.64], R7 ;  /* 0x0000000708000986 */ /* 0x0003e2000c101510 */
[----:B------:R-:W-:Y:S06]  /*d5a0*/  BAR.SYNC.DEFER_BLOCKING 0x0 ;  /* 0x0000000000007b1d */ /* 0x000fec0000010000 */
[----:B------:R-:W-:Y:S05]  /*d5b0*/  BRA.U UP0, `(.L_x_20) ;  /* 0x0000000100a07547 */ /* 0x000fea000b800000 */
[----:B------:R-:W0:Y:S01]  /*d5c0*/  S2UR UR5, SR_CgaCtaId ;  /* 0x00000000000579c3 */ /* 0x000e220000008800 */
[----:B------:R-:W-:Y:S01]  /*d5d0*/  NOP ;  /* 0x0000000000007918 */ /* 0x000fe20000000000 */
[----:B------:R-:W-:Y:S01]  /*d5e0*/  UMOV UR4, 0x50 ;  /* 0x0000005000047882 */ /* 0x000fe20000000000 */
[----:B------:R-:W-:Y:S02]  /*d5f0*/  IMAD.U32 R0, RZ, RZ, UR18 ;  /* 0x00000012ff007e24 */ /* 0x000fe4000f8e00ff */
[----:B-1----:R-:W-:Y:S02]  /*d600*/  IMAD.MOV.U32 R3, RZ, RZ, 0xff ;  /* 0x000000ffff037424 */ /* 0x002fe400078e00ff */
[----:B------:R-:W-:Y:S01]  /*d610*/  IMAD.MOV.U32 R7, RZ, RZ, 0x1 ;  /* 0x00000001ff077424 */ /* 0x000fe200078e00ff */
[----:B------:R-:W-:-:S04]  /*d620*/  LOP3.LUT R0, R0, 0xffff, RZ, 0xc0, !PT ;  /* 0x0000ffff00007812 */ /* 0x000fc800078ec0ff */
[----:B------:R-:W-:-:S05]  /*d630*/  SHF.R.U32.HI R0, RZ, 0x5, R0 ;  /* 0x00000005ff007819 */ /* 0x000fca0000011600 */
[----:B------:R-:W-:Y:S01]  /*d640*/  VIADD R2, R0, 0x10 ;  /* 0x0000001000027836 */ /* 0x000fe20000000000 */
[----:B------:R-:W-:Y:S01]  /*d650*/  SHF.L.U32 R0, R3, R0, RZ ;  /* 0x0000000003007219 */ /* 0x000fe200000006ff */
[----:B0-----:R-:W-:-:S03]  /*d660*/  ULEA UR6, UR5, UR4, 0x18 ;  /* 0x0000000405067291 */ /* 0x001fc6000f8ec0ff */
[----:B------:R-:W-:-:S04]  /*d670*/  SHF.L.U32 R3, R7, R2, RZ ;  /* 0x0000000207037219 */ /* 0x000fc800000006ff */
[----:B------:R-:W-:Y:S02]  /*d680*/  LOP3.LUT R0, R3, R0, RZ, 0xfc, !PT ;  /* 0x0000000003007212 */ /* 0x000fe400078efcff */
[----:B------:R-:W0:Y:S02]  /*d690*/  LDS R5, [UR6] ;  /* 0x00000006ff057984 */ /* 0x000e240008000800 */
[C---:B------:R-:W-:Y:S02]  /*d6a0*/  LOP3.LUT R2, R0.reuse, 0xffff, RZ, 0xc0, !PT ;  /* 0x0000ffff00027812 */ /* 0x040fe400078ec0ff */
[----:B0-----:R-:W-:-:S04]  /*d6b0*/  LOP3.LUT R3, R0, 0xffff, R5, 0x80, !PT ;  /* 0x0000ffff00037812 */ /* 0x001fc800078e8005 */
[----:B------:R-:W-:-:S13]  /*d6c0*/  ISETP.NE.AND P0, PT, R3, R2, PT ;  /* 0x000000020300720c */ /* 0x000fda0003f05270 */
[----:B------:R-:W-:Y:S05]  /*d6d0*/  @P0 BRA `(.L_x_21) ;  /* 0x0000000000500947 */ /* 0x000fea0003800000 */
[----:B------:R-:W-:Y:S02]  /*d6e0*/  SHF.R.U32.HI R5, RZ, 0x10, R5 ;  /* 0x00000010ff057819 */ /* 0x000fe40000011605 */
[----:B------:R-:W-:-:S04]  /*d6f0*/  SHF.R.U32.HI R2, RZ, 0x10, R0 ;  /* 0x00000010ff027819 */ /* 0x000fc80000011600 */
[----:B------:R-:W-:-:S04]  /*d700*/  LOP3.LUT R5, R5, R2, RZ, 0xc0, !PT ;  /* 0x0000000205057212 */ /* 0x000fc800078ec0ff */
[----:B------:R-:W-:-:S13]  /*d710*/  ISETP.NE.AND P0, PT, R5, R2, PT ;  /* 0x000000020500720c */ /* 0x000fda0003f05270 */
[----:B------:R-:W-:Y:S05]  /*d720*/  @P0 BRA `(.L_x_22) ;  /* 0x0000000000300947 */ /* 0x000fea0003800000 */
[----:B------:R-:W-:Y:S01]  /*d730*/  R2UR UR4, R0 ;  /* 0x00000000000472ca */ /* 0x000fe200000e0000 */
[----:B------:R-:W-:Y:S01]  /*d740*/  VOTEU.ANY UR5, UPT, PT ;  /* 0x0000000000057886 */ /* 0x000fe200038e0100 */
[----:B------:R-:W0:Y:S01]  /*d750*/  S2R R0, SR_LANEID ;  /* 0x0000000000007919 */ /* 0x000e220000000000 */
[----:B------:R-:W-:-:S10]  /*d760*/  UFLO.U32 UR5, UR5 ;  /* 0x00000005000572bd */ /* 0x000fd400080e0000 */
[----:B------:R-:W-:-:S06]  /*d770*/  ULOP3.LUT UR4, URZ, UR4, URZ, 0x33, !UPT ;  /* 0x00000004ff047292 */ /* 0x000fcc000f8e33ff */
[----:B------:R-:W-:-:S04]  /*d780*/  IMAD.U32 R2, RZ, RZ, UR4 ;  /* 0x00000004ff027e24 */ /* 0x000fc8000f8e00ff */
[----:B------:R-:W1:Y:S02]  /*d790*/  REDUX UR7, R2 ;  /* 0x00000000020773c4 */ /* 0x000e640000000000 */
[----:B------:R2:W-:Y:S01]  /*d7a0*/  UTCATOMSWS.AND URZ, UR4 ;  /* 0x0000000400ff79e3 */ /* 0x0005e20008000000 */
[----:B0-----:R-:W-:Y:S01]  /*d7b0*/  ISETP.EQ.U32.AND P0, PT, R0, UR5, PT ;  /* 0x0000000500007c0c */ /* 0x001fe2000bf02070 */
[----:B-1----:R-:W-:-:S12]  /*d7c0*/  IMAD.U32 R0, RZ, RZ, UR7 ;  /* 0x00000007ff007e24 */ /* 0x002fd8000f8e00ff */
[----:B------:R2:W-:Y:S01]  /*d7d0*/  @P0 ATOMS.AND RZ, [UR6], R0 ;  /* 0x00000000ffff098c */ /* 0x0005e2000a800006 */
[----:B------:R-:W-:Y:S05]  /*d7e0*/  BRA `(.L_x_20) ;  /* 0x0000000000147947 */ /* 0x000fea0003800000 */
.L_x_22:
[----:B------:R-:W-:-:S07]  /*d7f0*/  MOV R2, 0xd810 ;  /* 0x0000d81000027802 */ /* 0x000fce0000000f00 */
[----:B------:R-:W-:Y:S05]  /*d800*/  CALL.REL.NOINC `($__internal_0_$__cuda_sm10x_tcgen05_guardrail_trap_col_being_dealloced_not_returned_by_alloc) ;  /* 0x00000000005c7944 */ /* 0x000fea0003c00000 */
[----:B------:R-:W-:Y:S05]  /*d810*/  BRA `(.L_x_20) ;  /* 0x0000000000087947 */ /* 0x000fea0003800000 */
.L_x_21:
[----:B------:R-:W-:-:S07]  /*d820*/  MOV R2, 0xd840 ;  /* 0x0000d84000027802 */ /* 0x000fce0000000f00 */
[----:B------:R-:W-:Y:S05]  /*d830*/  CALL.REL.NOINC `($__internal_2_$__cuda_sm10x_tcgen05_guardrail_trap_unallocated_columns_being_dealloced) ;  /* 0x0000000000687944 */ /* 0x000fea0003c00000 */
.L_x_20:
[----:B------:R-:W-:Y:S01]  /*d840*/  NOP ;  /* 0x0000000000007918 */ /* 0x000fe20000000000 */
[----:B--2---:R-:W-:Y:S05]  /*d850*/  EXIT ;  /* 0x000000000000794d */ /* 0x004fea0003800000 */
.L_x_7:
[----:B------:R-:W-:-:S07]  /*d860*/  IMAD.MOV.U32 R3, RZ, RZ, R2 ;  /* 0x000000ffff037224 */ /* 0x000fce00078e0002 */
.L_x_23:
[----:B-1----:R1:W2:Y:S02]  /*d870*/  SYNCS.PHASECHK.TRANS64.TRYWAIT P1, [R7+URZ], R3 ;  /* 0x00000003070075a7 */ /* 0x0022a400080211ff */
[----:B--2---:R-:W-:Y:S05]  /*d880*/  @!P1 NANOSLEEP.SYNCS 0x989680 ;  /* 0x009896800000995d */ /* 0x004fea0003900000 */
[----:B------:R-:W2:Y:S02]  /*d890*/  @!P1 SYNCS.PHASECHK.TRANS64 P1, [R7+URZ], R3 ;  /* 0x00000003070095a7 */ /* 0x000ea400080210ff */
[----:B--2---:R-:W-:Y:S05]  /*d8a0*/  @!P1 BRA `(.L_x_23) ;  /* 0xfffffffc00f09947 */ /* 0x004fea000383ffff */
[----:B------:R-:W-:Y:S05]  /*d8b0*/  BRA `(.L_x_6) ;  /* 0xffffff2800a07947 */ /* 0x000fea000383ffff */
.L_x_10:
[----:B------:R-:W-:-:S07]  /*d8c0*/  IMAD.MOV.U32 R3, RZ, RZ, R2 ;  /* 0x000000ffff037224 */ /* 0x000fce00078e0002 */
.L_x_24:
[----:B-1----:R1:W2:Y:S02]  /*d8d0*/  SYNCS.PHASECHK.TRANS64.TRYWAIT P0, [R9+URZ], R3 ;  /* 0x00000003090075a7 */ /* 0x0022a400080011ff */
[----:B--2---:R-:W-:Y:S05]  /*d8e0*/  @!P0 NANOSLEEP.SYNCS 0x989680 ;  /* 0x009896800000895d */ /* 0x004fea0003900000 */
[----:B------:R-:W2:Y:S02]  /*d8f0*/  @!P0 SYNCS.PHASECHK.TRANS64 P0, [R9+URZ], R3 ;  /* 0x00000003090085a7 */ /* 0x000ea400080010ff */
[----:B--2---:R-:W-:Y:S05]  /*d900*/  @!P0 BRA `(.L_x_24) ;  /* 0xfffffffc00f08947 */ /* 0x004fea000383ffff */
[----:B------:R-:W-:Y:S05]  /*d910*/  BRA `(.L_x_9) ;  /* 0xffffff2c00047947 */ /* 0x000fea000383ffff */
.L_x_15:
[----:B------:R-:W0:Y:S02]  /*d920*/  SYNCS.PHASECHK.TRANS64.TRYWAIT P1, [UR8], R7 ;  /* 0x00000007ff0075a7 */ /* 0x000e240008021108 */
[----:B0-----:R-:W-:Y:S05]  /*d930*/  @!P1 BRA `(.L_x_15) ;  /* 0xfffffffc00f89947 */ /* 0x001fea000383ffff */
[----:B------:R-:W-:Y:S05]  /*d940*/  BRA `(.L_x_25) ;  /* 0xffffffac00a47947 */ /* 0x000fea000383ffff */
.L_x_19:
[----:B------:R-:W0:Y:S02]  /*d950*/  SYNCS.PHASECHK.TRANS64.TRYWAIT P0, [UR8], R2 ;  /* 0x00000002ff0075a7 */ /* 0x000e240008001108 */
[----:B0-----:R-:W-:Y:S05]  /*d960*/  @!P0 BRA `(.L_x_19) ;  /* 0xfffffffc00f88947 */ /* 0x001fea000383ffff */
[----:B------:R-:W-:Y:S05]  /*d970*/  BRA `(.L_x_18) ;  /* 0xffffffbc00287947 */ /* 0x000fea000383ffff */
        .weak           $__internal_0_$__cuda_sm10x_tcgen05_guardrail_trap_col_being_dealloced_not_returned_by_alloc
        .type           $__internal_0_$__cuda_sm10x_tcgen05_guardrail_trap_col_being_dealloced_not_returned_by_alloc,@function
        .size           $__internal_0_$__cuda_sm10x_tcgen05_guardrail_trap_col_being_dealloced_not_returned_by_alloc,($__internal_1_$__cuda_sm10x_tcgen05_guardrail_trap_phase_invalid_during_alloc - $__internal_0_$__cuda_sm10x_tcgen05_guardrail_trap_col_being_dealloced_not_returned_by_alloc)
$__internal_0_$__cuda_sm10x_tcgen05_guardrail_trap_col_being_dealloced_not_returned_by_alloc:
[----:B------:R-:W-:Y:S05]  /*d980*/  BPT.TRAP 0x1 ;  /* 0x000000040000795c */ /* 0x000fea0000300000 */
[----:B------:R-:W-:-:S04]  /*d990*/  IMAD.MOV.U32 R3, RZ, RZ, 0x0 ;  /* 0x00000000ff037424 */ /* 0x000fc800078e00ff */
[----:B------:R-:W-:Y:S05]  /*d9a0*/  RET.REL.NODEC R2 `(matmul_kernel) ;  /* 0xffffff2402947950 */ /* 0x000fea0003c3ffff */
        .weak           $__internal_1_$__cuda_sm10x_tcgen05_guardrail_trap_phase_invalid_during_alloc
        .type           $__internal_1_$__cuda_sm10x_tcgen05_guardrail_trap_phase_invalid_during_alloc,@function
        .size           $__internal_1_$__cuda_sm10x_tcgen05_guardrail_trap_phase_invalid_during_alloc,($__internal_2_$__cuda_sm10x_tcgen05_guardrail_trap_unallocated_columns_being_dealloced - $__internal_1_$__cuda_sm10x_tcgen05_guardrail_trap_phase_invalid_during_alloc)
$__internal_1_$__cuda_sm10x_tcgen05_guardrail_trap_phase_invalid_during_alloc:
[----:B------:R-:W-:Y:S05]  /*d9b0*/  BPT.TRAP 0x1 ;  /* 0x000000040000795c */ /* 0x000fea0000300000 */
[----:B------:R-:W-:-:S04]  /*d9c0*/  IMAD.MOV.U32 R3, RZ, RZ, 0x0 ;  /* 0x00000000ff037424 */ /* 0x000fc800078e00ff */
[----:B------:R-:W-:Y:S05]  /*d9d0*/  RET.REL.NODEC R2 `(matmul_kernel) ;  /* 0xffffff2402887950 */ /* 0x000fea0003c3ffff */
        .weak           $__internal_2_$__cuda_sm10x_tcgen05_guardrail_trap_unallocated_columns_being_dealloced
        .type           $__internal_2_$__cuda_sm10x_tcgen05_guardrail_trap_unallocated_columns_being_dealloced,@function
        .size           $__internal_2_$__cuda_sm10x_tcgen05_guardrail_trap_unallocated_columns_being_dealloced,(.L_x_29 - $__internal_2_$__cuda_sm10x_tcgen05_guardrail_trap_unallocated_columns_being_dealloced)
$__internal_2_$__cuda_sm10x_tcgen05_guardrail_trap_unallocated_columns_being_dealloced:
[----:B------:R-:W-:Y:S05]  /*d9e0*/  BPT.TRAP 0x1 ;  /* 0x000000040000795c */ /* 0x000fea0000300000 */
[----:B------:R-:W-:-:S04]  /*d9f0*/  IMAD.MOV.U32 R3, RZ, RZ, 0x0 ;  /* 0x00000000ff037424 */ /* 0x000fc800078e00ff */
[----:B------:R-:W-:Y:S05]  /*da00*/  RET.REL.NODEC R2 `(matmul_kernel) ;  /* 0xffffff24027c7950 */ /* 0x000fea0003c3ffff */
.L_x_26:
[----:B------:R-:W-:-:S00]  /*da10*/  BRA `(.L_x_26) ;  /* 0xfffffffc00fc7947 */ /* 0x000fc0000383ffff */
[----:B------:R-:W-:-:S00]  /*da20*/  NOP ;  /* 0x0000000000007918 */ /* 0x000fc00000000000 */
        /* <DEDUP_REMOVED lines=13> */
.L_x_29:


//--------------------- .nv.shared.matmul_kernel  --------------------------
	.section	.nv.shared.matmul_kernel,"aw",@nobits
	.sectionflags	@""
	.align	16
	.zero		1024


//--------------------- .nv.shared.reserved.0     --------------------------
	.section	.nv.shared.reserved.0,"aw",@nobits
	.align	8
	.weak		__nv_reservedSMEM_offset_0_alias
	.size		__nv_reservedSMEM_offset_0_alias, 0, 64
	.other		__nv_reservedSMEM_offset_0_alias,@"STO_CUDA_RESERVED_SHARED STV_DEFAULT"
__nv_reservedSMEM_offset_0_alias:
	.zero		0
.nv.shared.reserved.0:
	.zero		64
	.weak		__nv_reservedSMEM_allocation_phase
	.type		__nv_reservedSMEM_allocation_phase,@object
	.size		__nv_reservedSMEM_allocation_phase,(.L_0 - __nv_reservedSMEM_allocation_phase)
__nv_reservedSMEM_allocation_phase:
	.zero		1
.L_0:
	.zero		7
	.weak		__nv_reservedSMEM_devtool_atexit_pc
	.type		__nv_reservedSMEM_devtool_atexit_pc,@object
	.size		__nv_reservedSMEM_devtool_atexit_pc,(__nv_reservedSMEM_allocation_mask - __nv_reservedSMEM_devtool_atexit_pc)
__nv_reservedSMEM_devtool_atexit_pc:
	.zero		8
	.weak		__nv_reservedSMEM_allocation_mask
	.type		__nv_reservedSMEM_allocation_mask,@object
	.size		__nv_reservedSMEM_allocation_mask,(.L_2 - __nv_reservedSMEM_allocation_mask)
__nv_reservedSMEM_allocation_mask:
	.zero		4
.L_2:
	.zero		4
	.weak		__nv_reservedSMEM_tmem_allocation_pipeline_mbarrier
	.type		__nv_reservedSMEM_tmem_allocation_pipeline_mbarrier,@object
	.size		__nv_reservedSMEM_tmem_allocation_pipeline_mbarrier,(__nv_reservedSMEM_tmem_allocation_pipeline_mbarrier_parity - __nv_reservedSMEM_tmem_allocation_pipeline_mbarrier)
__nv_reservedSMEM_tmem_allocation_pipeline_mbarrier:
	.zero		8
	.weak		__nv_reservedSMEM_tmem_allocation_pipeline_mbarrier_parity
	.type		__nv_reservedSMEM_tmem_allocation_pipeline_mbarrier_parity,@object
	.size		__nv_reservedSMEM_tmem_allocation_pipeline_mbarrier_parity,(.L_4 - __nv_reservedSMEM_tmem_allocation_pipeline_mbarrier_parity)
__nv_reservedSMEM_tmem_allocation_pipeline_mbarrier_parity:
	.zero		4
.L_4:


//--------------------- .nv.constant0.matmul_kernel --------------------------
	.section	.nv.constant0.matmul_kernel,"a",@progbits
	.sectionflags	@""
	.align	4
.nv.constant0.matmul_kernel:
	.zero		976


//--------------------- SYMBOLS --------------------------

	.type		.nv.reservedSmem.offset0,@object
	.size		.nv.reservedSmem.offset0,0x4
	.type		.nv.reservedSmem.cap,@object
	.size		.nv.reservedSmem.cap,0x4
